//
// Generated by NVIDIA NVVM Compiler
//
// Compiler Build ID: CL-36424714
// Cuda compilation tools, release 13.0, V13.0.88
// Based on NVVM 20.0.0
//

.version 9.0
.target sm_100
.address_size 64

	// .globl	_Z3addPfS_S_ii
.global .align 4 .b8 __cudart_i2opi_f[24] = {65, 144, 67, 60, 153, 149, 98, 219, 192, 221, 52, 245, 209, 87, 39, 252, 41, 21, 68, 78, 110, 131, 249, 162};

.visible .entry _Z3addPfS_S_ii(
	.param .u64 .ptr .align 1 _Z3addPfS_S_ii_param_0,
	.param .u64 .ptr .align 1 _Z3addPfS_S_ii_param_1,
	.param .u64 .ptr .align 1 _Z3addPfS_S_ii_param_2,
	.param .u32 _Z3addPfS_S_ii_param_3,
	.param .u32 _Z3addPfS_S_ii_param_4
)
{
	.local .align 4 .b8 	__local_depot0[28];
	.reg .b64 	%SP;
	.reg .b64 	%SPL;
	.reg .pred 	%p<53>;
	.reg .b32 	%r<253>;
	.reg .b32 	%f<153>;
	.reg .b64 	%rd<121>;
	.reg .b64 	%fd<13>;

	mov.u64 	%SPL, __local_depot0;
	ld.param.u32 	%r82, [_Z3addPfS_S_ii_param_3];
	ld.param.u32 	%r81, [_Z3addPfS_S_ii_param_4];
	add.u64 	%rd1, %SPL, 0;
	add.u64 	%rd2, %SPL, 0;
	add.u64 	%rd3, %SPL, 0;
	add.u64 	%rd4, %SPL, 0;
	add.u64 	%rd5, %SPL, 0;
	add.u64 	%rd6, %SPL, 0;
	mov.u32 	%r83, %ctaid.x;
	mov.u32 	%r84, %ntid.x;
	mov.u32 	%r85, %tid.x;
	mad.lo.s32 	%r1, %r83, %r84, %r85;
	setp.ge.s32 	%p1, %r1, %r82;
	setp.lt.s32 	%p2, %r81, 1;
	or.pred  	%p3, %p1, %p2;
	@%p3 bra 	$L__BB0_51;
	ld.param.u64 	%rd112, [_Z3addPfS_S_ii_param_2];
	cvta.to.global.u64 	%rd39, %rd112;
	mul.wide.s32 	%rd40, %r1, 4;
	add.s64 	%rd7, %rd39, %rd40;
	mov.b32 	%r228, 0;
$L__BB0_2:
	ld.param.u64 	%rd110, [_Z3addPfS_S_ii_param_0];
	cvta.to.global.u64 	%rd41, %rd110;
	mul.wide.s32 	%rd42, %r1, 4;
	add.s64 	%rd43, %rd41, %rd42;
	ld.global.f32 	%f1, [%rd43];
	mul.f32 	%f32, %f1, 0f3F22F983;
	cvt.rni.s32.f32 	%r236, %f32;
	cvt.rn.f32.s32 	%f33, %r236;
	fma.rn.f32 	%f34, %f33, 0fBFC90FDA, %f1;
	fma.rn.f32 	%f35, %f33, 0fB3A22168, %f34;
	fma.rn.f32 	%f148, %f33, 0fA7C234C5, %f35;
	abs.f32 	%f3, %f1;
	setp.ltu.f32 	%p4, %f3, 0f47CE4780;
	mov.u32 	%r232, %r236;
	mov.f32 	%f147, %f148;
	@%p4 bra 	$L__BB0_10;
	setp.neu.f32 	%p5, %f3, 0f7F800000;
	@%p5 bra 	$L__BB0_5;
	mov.f32 	%f38, 0f00000000;
	mul.rn.f32 	%f147, %f1, %f38;
	mov.b32 	%r232, 0;
	bra.uni 	$L__BB0_10;
$L__BB0_5:
	mov.b32 	%r4, %f1;
	mov.b64 	%rd115, 0;
	mov.b32 	%r229, 0;
	mov.u64 	%rd113, __cudart_i2opi_f;
	mov.u64 	%rd114, %rd6;
$L__BB0_6:
	.pragma "nounroll";
	ld.global.nc.u32 	%r92, [%rd113];
	shl.b32 	%r93, %r4, 8;
	or.b32  	%r94, %r93, -2147483648;
	mad.wide.u32 	%rd46, %r92, %r94, %rd115;
	shr.u64 	%rd115, %rd46, 32;
	st.local.u32 	[%rd114], %rd46;
	add.s32 	%r229, %r229, 1;
	add.s64 	%rd114, %rd114, 4;
	add.s64 	%rd113, %rd113, 4;
	setp.ne.s32 	%p6, %r229, 6;
	@%p6 bra 	$L__BB0_6;
	shr.u32 	%r95, %r4, 23;
	st.local.u32 	[%rd6+24], %rd115;
	and.b32  	%r7, %r95, 31;
	and.b32  	%r96, %r95, 224;
	add.s32 	%r97, %r96, -128;
	shr.u32 	%r98, %r97, 5;
	mul.wide.u32 	%rd47, %r98, 4;
	sub.s64 	%rd14, %rd6, %rd47;
	ld.local.u32 	%r230, [%rd14+24];
	ld.local.u32 	%r231, [%rd14+20];
	setp.eq.s32 	%p7, %r7, 0;
	@%p7 bra 	$L__BB0_9;
	shf.l.wrap.b32 	%r230, %r231, %r230, %r7;
	ld.local.u32 	%r99, [%rd14+16];
	shf.l.wrap.b32 	%r231, %r99, %r231, %r7;
$L__BB0_9:
	shr.u32 	%r100, %r230, 30;
	shf.l.wrap.b32 	%r101, %r231, %r230, 2;
	shl.b32 	%r102, %r231, 2;
	shr.u32 	%r103, %r101, 31;
	add.s32 	%r104, %r103, %r100;
	neg.s32 	%r105, %r104;
	setp.lt.s32 	%p8, %r4, 0;
	selp.b32 	%r232, %r105, %r104, %p8;
	xor.b32  	%r106, %r101, %r4;
	shr.s32 	%r107, %r101, 31;
	xor.b32  	%r108, %r107, %r101;
	xor.b32  	%r109, %r107, %r102;
	cvt.u64.u32 	%rd48, %r108;
	shl.b64 	%rd49, %rd48, 32;
	cvt.u64.u32 	%rd50, %r109;
	or.b64  	%rd51, %rd49, %rd50;
	cvt.rn.f64.s64 	%fd1, %rd51;
	mul.f64 	%fd2, %fd1, 0d3BF921FB54442D19;
	cvt.rn.f32.f64 	%f36, %fd2;
	neg.f32 	%f37, %f36;
	setp.lt.s32 	%p9, %r106, 0;
	selp.f32 	%f147, %f37, %f36, %p9;
$L__BB0_10:
	setp.ltu.f32 	%p10, %f3, 0f47CE4780;
	mul.rn.f32 	%f39, %f147, %f147;
	and.b32  	%r111, %r232, 1;
	setp.eq.b32 	%p11, %r111, 1;
	selp.f32 	%f40, 0f3F800000, %f147, %p11;
	fma.rn.f32 	%f41, %f39, %f40, 0f00000000;
	fma.rn.f32 	%f42, %f39, 0f37CBAC00, 0fBAB607ED;
	selp.f32 	%f43, %f42, 0fB94D4153, %p11;
	selp.f32 	%f44, 0f3D2AAABB, 0f3C0885E4, %p11;
	fma.rn.f32 	%f45, %f43, %f39, %f44;
	selp.f32 	%f46, 0fBEFFFFFF, 0fBE2AAAA8, %p11;
	fma.rn.f32 	%f47, %f45, %f39, %f46;
	fma.rn.f32 	%f48, %f47, %f41, %f40;
	and.b32  	%r112, %r232, 2;
	setp.eq.s32 	%p12, %r112, 0;
	mov.f32 	%f49, 0f00000000;
	sub.f32 	%f50, %f49, %f48;
	selp.f32 	%f7, %f48, %f50, %p12;
	@%p10 bra 	$L__BB0_18;
	setp.neu.f32 	%p13, %f3, 0f7F800000;
	@%p13 bra 	$L__BB0_13;
	mov.f32 	%f53, 0f00000000;
	mul.rn.f32 	%f148, %f1, %f53;
	mov.b32 	%r236, 0;
	bra.uni 	$L__BB0_18;
$L__BB0_13:
	mov.b32 	%r16, %f1;
	shl.b32 	%r114, %r16, 8;
	or.b32  	%r17, %r114, -2147483648;
	mov.b64 	%rd116, 0;
	mov.b32 	%r233, 0;
$L__BB0_14:
	.pragma "nounroll";
	mul.wide.u32 	%rd53, %r233, 4;
	mov.u64 	%rd54, __cudart_i2opi_f;
	add.s64 	%rd55, %rd54, %rd53;
	ld.global.nc.u32 	%r115, [%rd55];
	mad.wide.u32 	%rd56, %r115, %r17, %rd116;
	shr.u64 	%rd116, %rd56, 32;
	add.s64 	%rd57, %rd5, %rd53;
	st.local.u32 	[%rd57], %rd56;
	add.s32 	%r233, %r233, 1;
	setp.ne.s32 	%p14, %r233, 6;
	@%p14 bra 	$L__BB0_14;
	shr.u32 	%r116, %r16, 23;
	st.local.u32 	[%rd5+24], %rd116;
	and.b32  	%r20, %r116, 31;
	and.b32  	%r117, %r116, 224;
	add.s32 	%r118, %r117, -128;
	shr.u32 	%r119, %r118, 5;
	mul.wide.u32 	%rd58, %r119, 4;
	sub.s64 	%rd17, %rd5, %rd58;
	ld.local.u32 	%r234, [%rd17+24];
	ld.local.u32 	%r235, [%rd17+20];
	setp.eq.s32 	%p15, %r20, 0;
	@%p15 bra 	$L__BB0_17;
	shf.l.wrap.b32 	%r234, %r235, %r234, %r20;
	ld.local.u32 	%r120, [%rd17+16];
	shf.l.wrap.b32 	%r235, %r120, %r235, %r20;
$L__BB0_17:
	shr.u32 	%r121, %r234, 30;
	shf.l.wrap.b32 	%r122, %r235, %r234, 2;
	shl.b32 	%r123, %r235, 2;
	shr.u32 	%r124, %r122, 31;
	add.s32 	%r125, %r124, %r121;
	neg.s32 	%r126, %r125;
	setp.lt.s32 	%p16, %r16, 0;
	selp.b32 	%r236, %r126, %r125, %p16;
	xor.b32  	%r127, %r122, %r16;
	shr.s32 	%r128, %r122, 31;
	xor.b32  	%r129, %r128, %r122;
	xor.b32  	%r130, %r128, %r123;
	cvt.u64.u32 	%rd59, %r129;
	shl.b64 	%rd60, %rd59, 32;
	cvt.u64.u32 	%rd61, %r130;
	or.b64  	%rd62, %rd60, %rd61;
	cvt.rn.f64.s64 	%fd3, %rd62;
	mul.f64 	%fd4, %fd3, 0d3BF921FB54442D19;
	cvt.rn.f32.f64 	%f51, %fd4;
	neg.f32 	%f52, %f51;
	setp.lt.s32 	%p17, %r127, 0;
	selp.f32 	%f148, %f52, %f51, %p17;
$L__BB0_18:
	ld.param.u64 	%rd111, [_Z3addPfS_S_ii_param_1];
	add.s32 	%r132, %r236, 1;
	mul.rn.f32 	%f54, %f148, %f148;
	and.b32  	%r133, %r236, 1;
	setp.eq.b32 	%p18, %r133, 1;
	selp.f32 	%f55, %f148, 0f3F800000, %p18;
	fma.rn.f32 	%f56, %f54, %f55, 0f00000000;
	fma.rn.f32 	%f57, %f54, 0f37CBAC00, 0fBAB607ED;
	selp.f32 	%f58, 0fB94D4153, %f57, %p18;
	selp.f32 	%f59, 0f3C0885E4, 0f3D2AAABB, %p18;
	fma.rn.f32 	%f60, %f58, %f54, %f59;
	selp.f32 	%f61, 0fBE2AAAA8, 0fBEFFFFFF, %p18;
	fma.rn.f32 	%f62, %f60, %f54, %f61;
	fma.rn.f32 	%f63, %f62, %f56, %f55;
	and.b32  	%r134, %r132, 2;
	setp.eq.s32 	%p19, %r134, 0;
	mov.f32 	%f64, 0f00000000;
	sub.f32 	%f65, %f64, %f63;
	selp.f32 	%f66, %f63, %f65, %p19;
	mul.f32 	%f67, %f66, %f66;
	fma.rn.f32 	%f68, %f7, %f7, %f67;
	sqrt.rn.f32 	%f69, %f68;
	mul.f32 	%f11, %f69, %f1;
	cvta.to.global.u64 	%rd63, %rd111;
	mov.u32 	%r135, %ctaid.x;
	mov.u32 	%r136, %ntid.x;
	mov.u32 	%r137, %tid.x;
	mad.lo.s32 	%r138, %r135, %r136, %r137;
	mul.wide.s32 	%rd64, %r138, 4;
	add.s64 	%rd65, %rd63, %rd64;
	ld.global.f32 	%f12, [%rd65];
	mul.f32 	%f70, %f12, 0f3F22F983;
	cvt.rni.s32.f32 	%r244, %f70;
	cvt.rn.f32.s32 	%f71, %r244;
	fma.rn.f32 	%f72, %f71, 0fBFC90FDA, %f12;
	fma.rn.f32 	%f73, %f71, 0fB3A22168, %f72;
	fma.rn.f32 	%f150, %f71, 0fA7C234C5, %f73;
	abs.f32 	%f14, %f12;
	setp.ltu.f32 	%p20, %f14, 0f47CE4780;
	mov.u32 	%r240, %r244;
	mov.f32 	%f149, %f150;
	@%p20 bra 	$L__BB0_26;
	setp.neu.f32 	%p21, %f14, 0f7F800000;
	@%p21 bra 	$L__BB0_21;
	mov.f32 	%f76, 0f00000000;
	mul.rn.f32 	%f149, %f12, %f76;
	mov.b32 	%r240, 0;
	bra.uni 	$L__BB0_26;
$L__BB0_21:
	mov.b32 	%r30, %f12;
	mov.b64 	%rd117, 0;
	mov.b32 	%r237, 0;
$L__BB0_22:
	.pragma "nounroll";
	mul.wide.u32 	%rd67, %r237, 4;
	mov.u64 	%rd68, __cudart_i2opi_f;
	add.s64 	%rd69, %rd68, %rd67;
	ld.global.nc.u32 	%r140, [%rd69];
	shl.b32 	%r141, %r30, 8;
	or.b32  	%r142, %r141, -2147483648;
	mad.wide.u32 	%rd70, %r140, %r142, %rd117;
	shr.u64 	%rd117, %rd70, 32;
	add.s64 	%rd71, %rd4, %rd67;
	st.local.u32 	[%rd71], %rd70;
	add.s32 	%r237, %r237, 1;
	setp.ne.s32 	%p22, %r237, 6;
	@%p22 bra 	$L__BB0_22;
	shr.u32 	%r143, %r30, 23;
	st.local.u32 	[%rd4+24], %rd117;
	and.b32  	%r33, %r143, 31;
	and.b32  	%r144, %r143, 224;
	add.s32 	%r145, %r144, -128;
	shr.u32 	%r146, %r145, 5;
	mul.wide.u32 	%rd72, %r146, 4;
	sub.s64 	%rd20, %rd4, %rd72;
	ld.local.u32 	%r238, [%rd20+24];
	ld.local.u32 	%r239, [%rd20+20];
	setp.eq.s32 	%p23, %r33, 0;
	@%p23 bra 	$L__BB0_25;
	shf.l.wrap.b32 	%r238, %r239, %r238, %r33;
	ld.local.u32 	%r147, [%rd20+16];
	shf.l.wrap.b32 	%r239, %r147, %r239, %r33;
$L__BB0_25:
	shr.u32 	%r148, %r238, 30;
	shf.l.wrap.b32 	%r149, %r239, %r238, 2;
	shl.b32 	%r150, %r239, 2;
	shr.u32 	%r151, %r149, 31;
	add.s32 	%r152, %r151, %r148;
	neg.s32 	%r153, %r152;
	setp.lt.s32 	%p24, %r30, 0;
	selp.b32 	%r240, %r153, %r152, %p24;
	xor.b32  	%r154, %r149, %r30;
	shr.s32 	%r155, %r149, 31;
	xor.b32  	%r156, %r155, %r149;
	xor.b32  	%r157, %r155, %r150;
	cvt.u64.u32 	%rd73, %r156;
	shl.b64 	%rd74, %rd73, 32;
	cvt.u64.u32 	%rd75, %r157;
	or.b64  	%rd76, %rd74, %rd75;
	cvt.rn.f64.s64 	%fd5, %rd76;
	mul.f64 	%fd6, %fd5, 0d3BF921FB54442D19;
	cvt.rn.f32.f64 	%f74, %fd6;
	neg.f32 	%f75, %f74;
	setp.lt.s32 	%p25, %r154, 0;
	selp.f32 	%f149, %f75, %f74, %p25;
$L__BB0_26:
	setp.ltu.f32 	%p26, %f14, 0f47CE4780;
	mul.rn.f32 	%f77, %f149, %f149;
	and.b32  	%r159, %r240, 1;
	setp.eq.b32 	%p27, %r159, 1;
	selp.f32 	%f78, 0f3F800000, %f149, %p27;
	fma.rn.f32 	%f79, %f77, %f78, 0f00000000;
	fma.rn.f32 	%f80, %f77, 0f37CBAC00, 0fBAB607ED;
	selp.f32 	%f81, %f80, 0fB94D4153, %p27;
	selp.f32 	%f82, 0f3D2AAABB, 0f3C0885E4, %p27;
	fma.rn.f32 	%f83, %f81, %f77, %f82;
	selp.f32 	%f84, 0fBEFFFFFF, 0fBE2AAAA8, %p27;
	fma.rn.f32 	%f85, %f83, %f77, %f84;
	fma.rn.f32 	%f86, %f85, %f79, %f78;
	and.b32  	%r160, %r240, 2;
	setp.eq.s32 	%p28, %r160, 0;
	mov.f32 	%f87, 0f00000000;
	sub.f32 	%f88, %f87, %f86;
	selp.f32 	%f18, %f86, %f88, %p28;
	@%p26 bra 	$L__BB0_34;
	setp.neu.f32 	%p29, %f14, 0f7F800000;
	@%p29 bra 	$L__BB0_29;
	mov.f32 	%f91, 0f00000000;
	mul.rn.f32 	%f150, %f12, %f91;
	mov.b32 	%r244, 0;
	bra.uni 	$L__BB0_34;
$L__BB0_29:
	mov.b32 	%r42, %f12;
	mov.b64 	%rd118, 0;
	mov.b32 	%r241, 0;
$L__BB0_30:
	.pragma "nounroll";
	mul.wide.u32 	%rd78, %r241, 4;
	mov.u64 	%rd79, __cudart_i2opi_f;
	add.s64 	%rd80, %rd79, %rd78;
	ld.global.nc.u32 	%r162, [%rd80];
	shl.b32 	%r163, %r42, 8;
	or.b32  	%r164, %r163, -2147483648;
	mad.wide.u32 	%rd81, %r162, %r164, %rd118;
	shr.u64 	%rd118, %rd81, 32;
	add.s64 	%rd82, %rd3, %rd78;
	st.local.u32 	[%rd82], %rd81;
	add.s32 	%r241, %r241, 1;
	setp.ne.s32 	%p30, %r241, 6;
	@%p30 bra 	$L__BB0_30;
	shr.u32 	%r165, %r42, 23;
	st.local.u32 	[%rd3+24], %rd118;
	and.b32  	%r45, %r165, 31;
	and.b32  	%r166, %r165, 224;
	add.s32 	%r167, %r166, -128;
	shr.u32 	%r168, %r167, 5;
	mul.wide.u32 	%rd83, %r168, 4;
	sub.s64 	%rd23, %rd3, %rd83;
	ld.local.u32 	%r242, [%rd23+24];
	ld.local.u32 	%r243, [%rd23+20];
	setp.eq.s32 	%p31, %r45, 0;
	@%p31 bra 	$L__BB0_33;
	shf.l.wrap.b32 	%r242, %r243, %r242, %r45;
	ld.local.u32 	%r169, [%rd23+16];
	shf.l.wrap.b32 	%r243, %r169, %r243, %r45;
$L__BB0_33:
	shr.u32 	%r170, %r242, 30;
	shf.l.wrap.b32 	%r171, %r243, %r242, 2;
	shl.b32 	%r172, %r243, 2;
	shr.u32 	%r173, %r171, 31;
	add.s32 	%r174, %r173, %r170;
	neg.s32 	%r175, %r174;
	setp.lt.s32 	%p32, %r42, 0;
	selp.b32 	%r244, %r175, %r174, %p32;
	xor.b32  	%r176, %r171, %r42;
	shr.s32 	%r177, %r171, 31;
	xor.b32  	%r178, %r177, %r171;
	xor.b32  	%r179, %r177, %r172;
	cvt.u64.u32 	%rd84, %r178;
	shl.b64 	%rd85, %rd84, 32;
	cvt.u64.u32 	%rd86, %r179;
	or.b64  	%rd87, %rd85, %rd86;
	cvt.rn.f64.s64 	%fd7, %rd87;
	mul.f64 	%fd8, %fd7, 0d3BF921FB54442D19;
	cvt.rn.f32.f64 	%f89, %fd8;
	neg.f32 	%f90, %f89;
	setp.lt.s32 	%p33, %r176, 0;
	selp.f32 	%f150, %f90, %f89, %p33;
$L__BB0_34:
	add.s32 	%r181, %r244, 1;
	mul.rn.f32 	%f92, %f150, %f150;
	and.b32  	%r182, %r244, 1;
	setp.eq.b32 	%p34, %r182, 1;
	selp.f32 	%f93, %f150, 0f3F800000, %p34;
	fma.rn.f32 	%f94, %f92, %f93, 0f00000000;
	fma.rn.f32 	%f95, %f92, 0f37CBAC00, 0fBAB607ED;
	selp.f32 	%f96, 0fB94D4153, %f95, %p34;
	selp.f32 	%f97, 0f3C0885E4, 0f3D2AAABB, %p34;
	fma.rn.f32 	%f98, %f96, %f92, %f97;
	selp.f32 	%f99, 0fBE2AAAA8, 0fBEFFFFFF, %p34;
	fma.rn.f32 	%f100, %f98, %f92, %f99;
	fma.rn.f32 	%f101, %f100, %f94, %f93;
	and.b32  	%r183, %r181, 2;
	setp.eq.s32 	%p35, %r183, 0;
	mov.f32 	%f102, 0f00000000;
	sub.f32 	%f103, %f102, %f101;
	selp.f32 	%f104, %f101, %f103, %p35;
	mul.f32 	%f105, %f104, %f104;
	fma.rn.f32 	%f106, %f18, %f18, %f105;
	sqrt.rn.f32 	%f107, %f106;
	fma.rn.f32 	%f22, %f107, %f12, %f11;
	mul.f32 	%f108, %f22, 0f3F22F983;
	cvt.rni.s32.f32 	%r252, %f108;
	cvt.rn.f32.s32 	%f109, %r252;
	fma.rn.f32 	%f110, %f109, 0fBFC90FDA, %f22;
	fma.rn.f32 	%f111, %f109, 0fB3A22168, %f110;
	fma.rn.f32 	%f152, %f109, 0fA7C234C5, %f111;
	abs.f32 	%f24, %f22;
	setp.ltu.f32 	%p36, %f24, 0f47CE4780;
	mov.u32 	%r248, %r252;
	mov.f32 	%f151, %f152;
	@%p36 bra 	$L__BB0_42;
	setp.neu.f32 	%p37, %f24, 0f7F800000;
	@%p37 bra 	$L__BB0_37;
	mov.f32 	%f114, 0f00000000;
	mul.rn.f32 	%f151, %f22, %f114;
	mov.b32 	%r248, 0;
	bra.uni 	$L__BB0_42;
$L__BB0_37:
	mov.b32 	%r55, %f22;
	mov.b64 	%rd119, 0;
	mov.b32 	%r245, 0;
$L__BB0_38:
	.pragma "nounroll";
	mul.wide.u32 	%rd89, %r245, 4;
	mov.u64 	%rd90, __cudart_i2opi_f;
	add.s64 	%rd91, %rd90, %rd89;
	ld.global.nc.u32 	%r185, [%rd91];
	shl.b32 	%r186, %r55, 8;
	or.b32  	%r187, %r186, -2147483648;
	mad.wide.u32 	%rd92, %r185, %r187, %rd119;
	shr.u64 	%rd119, %rd92, 32;
	add.s64 	%rd93, %rd2, %rd89;
	st.local.u32 	[%rd93], %rd92;
	add.s32 	%r245, %r245, 1;
	setp.ne.s32 	%p38, %r245, 6;
	@%p38 bra 	$L__BB0_38;
	shr.u32 	%r188, %r55, 23;
	st.local.u32 	[%rd2+24], %rd119;
	and.b32  	%r58, %r188, 31;
	and.b32  	%r189, %r188, 224;
	add.s32 	%r190, %r189, -128;
	shr.u32 	%r191, %r190, 5;
	mul.wide.u32 	%rd94, %r191, 4;
	sub.s64 	%rd26, %rd2, %rd94;
	ld.local.u32 	%r246, [%rd26+24];
	ld.local.u32 	%r247, [%rd26+20];
	setp.eq.s32 	%p39, %r58, 0;
	@%p39 bra 	$L__BB0_41;
	shf.l.wrap.b32 	%r246, %r247, %r246, %r58;
	ld.local.u32 	%r192, [%rd26+16];
	shf.l.wrap.b32 	%r247, %r192, %r247, %r58;
$L__BB0_41:
	shr.u32 	%r193, %r246, 30;
	shf.l.wrap.b32 	%r194, %r247, %r246, 2;
	shl.b32 	%r195, %r247, 2;
	shr.u32 	%r196, %r194, 31;
	add.s32 	%r197, %r196, %r193;
	neg.s32 	%r198, %r197;
	setp.lt.s32 	%p40, %r55, 0;
	selp.b32 	%r248, %r198, %r197, %p40;
	xor.b32  	%r199, %r194, %r55;
	shr.s32 	%r200, %r194, 31;
	xor.b32  	%r201, %r200, %r194;
	xor.b32  	%r202, %r200, %r195;
	cvt.u64.u32 	%rd95, %r201;
	shl.b64 	%rd96, %rd95, 32;
	cvt.u64.u32 	%rd97, %r202;
	or.b64  	%rd98, %rd96, %rd97;
	cvt.rn.f64.s64 	%fd9, %rd98;
	mul.f64 	%fd10, %fd9, 0d3BF921FB54442D19;
	cvt.rn.f32.f64 	%f112, %fd10;
	neg.f32 	%f113, %f112;
	setp.lt.s32 	%p41, %r199, 0;
	selp.f32 	%f151, %f113, %f112, %p41;
$L__BB0_42:
	setp.ltu.f32 	%p42, %f24, 0f47CE4780;
	mul.rn.f32 	%f115, %f151, %f151;
	and.b32  	%r204, %r248, 1;
	setp.eq.b32 	%p43, %r204, 1;
	selp.f32 	%f116, 0f3F800000, %f151, %p43;
	fma.rn.f32 	%f117, %f115, %f116, 0f00000000;
	fma.rn.f32 	%f118, %f115, 0f37CBAC00, 0fBAB607ED;
	selp.f32 	%f119, %f118, 0fB94D4153, %p43;
	selp.f32 	%f120, 0f3D2AAABB, 0f3C0885E4, %p43;
	fma.rn.f32 	%f121, %f119, %f115, %f120;
	selp.f32 	%f122, 0fBEFFFFFF, 0fBE2AAAA8, %p43;
	fma.rn.f32 	%f123, %f121, %f115, %f122;
	fma.rn.f32 	%f124, %f123, %f117, %f116;
	and.b32  	%r205, %r248, 2;
	setp.eq.s32 	%p44, %r205, 0;
	mov.f32 	%f125, 0f00000000;
	sub.f32 	%f126, %f125, %f124;
	selp.f32 	%f28, %f124, %f126, %p44;
	@%p42 bra 	$L__BB0_50;
	setp.neu.f32 	%p45, %f24, 0f7F800000;
	@%p45 bra 	$L__BB0_45;
	mov.f32 	%f129, 0f00000000;
	mul.rn.f32 	%f152, %f22, %f129;
	mov.b32 	%r252, 0;
	bra.uni 	$L__BB0_50;
$L__BB0_45:
	mov.b32 	%r67, %f22;
	shl.b32 	%r207, %r67, 8;
	or.b32  	%r68, %r207, -2147483648;
	mov.b64 	%rd120, 0;
	mov.b32 	%r249, 0;
$L__BB0_46:
	.pragma "nounroll";
	mul.wide.u32 	%rd100, %r249, 4;
	mov.u64 	%rd101, __cudart_i2opi_f;
	add.s64 	%rd102, %rd101, %rd100;
	ld.global.nc.u32 	%r208, [%rd102];
	mad.wide.u32 	%rd103, %r208, %r68, %rd120;
	shr.u64 	%rd120, %rd103, 32;
	add.s64 	%rd104, %rd1, %rd100;
	st.local.u32 	[%rd104], %rd103;
	add.s32 	%r249, %r249, 1;
	setp.ne.s32 	%p46, %r249, 6;
	@%p46 bra 	$L__BB0_46;
	shr.u32 	%r209, %r67, 23;
	st.local.u32 	[%rd1+24], %rd120;
	and.b32  	%r71, %r209, 31;
	and.b32  	%r210, %r209, 224;
	add.s32 	%r211, %r210, -128;
	shr.u32 	%r212, %r211, 5;
	mul.wide.u32 	%rd105, %r212, 4;
	sub.s64 	%rd29, %rd1, %rd105;
	ld.local.u32 	%r250, [%rd29+24];
	ld.local.u32 	%r251, [%rd29+20];
	setp.eq.s32 	%p47, %r71, 0;
	@%p47 bra 	$L__BB0_49;
	shf.l.wrap.b32 	%r250, %r251, %r250, %r71;
	ld.local.u32 	%r213, [%rd29+16];
	shf.l.wrap.b32 	%r251, %r213, %r251, %r71;
$L__BB0_49:
	shr.u32 	%r214, %r250, 30;
	shf.l.wrap.b32 	%r215, %r251, %r250, 2;
	shl.b32 	%r216, %r251, 2;
	shr.u32 	%r217, %r215, 31;
	add.s32 	%r218, %r217, %r214;
	neg.s32 	%r219, %r218;
	setp.lt.s32 	%p48, %r67, 0;
	selp.b32 	%r252, %r219, %r218, %p48;
	xor.b32  	%r220, %r215, %r67;
	shr.s32 	%r221, %r215, 31;
	xor.b32  	%r222, %r221, %r215;
	xor.b32  	%r223, %r221, %r216;
	cvt.u64.u32 	%rd106, %r222;
	shl.b64 	%rd107, %rd106, 32;
	cvt.u64.u32 	%rd108, %r223;
	or.b64  	%rd109, %rd107, %rd108;
	cvt.rn.f64.s64 	%fd11, %rd109;
	mul.f64 	%fd12, %fd11, 0d3BF921FB54442D19;
	cvt.rn.f32.f64 	%f127, %fd12;
	neg.f32 	%f128, %f127;
	setp.lt.s32 	%p49, %r220, 0;
	selp.f32 	%f152, %f128, %f127, %p49;
$L__BB0_50:
	add.s32 	%r225, %r252, 1;
	mul.rn.f32 	%f130, %f152, %f152;
	and.b32  	%r226, %r252, 1;
	setp.eq.b32 	%p50, %r226, 1;
	selp.f32 	%f131, %f152, 0f3F800000, %p50;
	fma.rn.f32 	%f132, %f130, %f131, 0f00000000;
	fma.rn.f32 	%f133, %f130, 0f37CBAC00, 0fBAB607ED;
	selp.f32 	%f134, 0fB94D4153, %f133, %p50;
	selp.f32 	%f135, 0f3C0885E4, 0f3D2AAABB, %p50;
	fma.rn.f32 	%f136, %f134, %f130, %f135;
	selp.f32 	%f137, 0fBE2AAAA8, 0fBEFFFFFF, %p50;
	fma.rn.f32 	%f138, %f136, %f130, %f137;
	fma.rn.f32 	%f139, %f138, %f132, %f131;
	and.b32  	%r227, %r225, 2;
	setp.eq.s32 	%p51, %r227, 0;
	mov.f32 	%f140, 0f00000000;
	sub.f32 	%f141, %f140, %f139;
	selp.f32 	%f142, %f139, %f141, %p51;
	mul.f32 	%f143, %f142, %f142;
	fma.rn.f32 	%f144, %f28, %f28, %f143;
	sqrt.rn.f32 	%f145, %f144;
	mul.f32 	%f146, %f22, %f145;
	st.global.f32 	[%rd7], %f146;
	add.s32 	%r228, %r228, 1;
	setp.ne.s32 	%p52, %r228, %r81;
	@%p52 bra 	$L__BB0_2;
$L__BB0_51:
	ret;

}


// ===== COMPILED SASS (sm_100) =====

	.target	sm_100

	.elftype	@"ET_EXEC"


//--------------------- .note.nv.tkinfo           --------------------------
	.section	.note.nv.tkinfo,"",@"SHT_NOTE"
	.sectionflags	@"SHF_NOTE_NV_TKINFO"
	.tkinfo
        /*0018*/ 	.word	0x00000002
        /*0030*/ 	.string	""
        /*0030*/ 	.string	"ptxas"
        /*0030*/ 	.string	"Cuda compilation tools, release 13.0, V13.0.88"
        /*0030*/ 	.string	"Build cuda_13.0.r13.0/compiler.36424714_0"
        /*0030*/ 	.string	"-arch sm_100 -m 64 "



//--------------------- .note.nv.cuinfo           --------------------------
	.section	.note.nv.cuinfo,"",@"SHT_NOTE"
	.sectionflags	@"SHF_NOTE_NV_CUINFO"
        /*0018*/ 	.short	0x0002
        /*001a*/ 	.short	0x0064
        /*001c*/ 	.short	0x0082
	.zero		2


//--------------------- .nv.info                  --------------------------
	.section	.nv.info,"",@"SHT_CUDA_INFO"
	.align	4


	//----- nvinfo : EIATTR_REGCOUNT
	.align		4
        /*0000*/ 	.byte	0x04, 0x2f
        /*0002*/ 	.short	(.L_2 - .L_1)
	.align		4
.L_1:
        /*0004*/ 	.word	index@(_Z3addPfS_S_ii)
        /*0008*/ 	.word	0x00000018


	//----- nvinfo : EIATTR_FRAME_SIZE
	.align		4
.L_2:
        /*000c*/ 	.byte	0x04, 0x11
        /*000e*/ 	.short	(.L_4 - .L_3)
	.align		4
.L_3:
        /*0010*/ 	.word	index@($__internal_0_$__cuda_sm20_sqrt_rn_f32_slowpath)
        /*0014*/ 	.word	0x00000020


	//----- nvinfo : EIATTR_FRAME_SIZE
	.align		4
.L_4:
        /*0018*/ 	.byte	0x04, 0x11
        /*001a*/ 	.short	(.L_6 - .L_5)
	.align		4
.L_5:
        /*001c*/ 	.word	index@(_Z3addPfS_S_ii)
        /*0020*/ 	.word	0x00000020


	//----- nvinfo : EIATTR_MIN_STACK_SIZE
	.align		4
.L_6:
        /*0024*/ 	.byte	0x04, 0x12
        /*0026*/ 	.short	(.L_8 - .L_7)
	.align		4
.L_7:
        /*0028*/ 	.word	index@(_Z3addPfS_S_ii)
        /*002c*/ 	.word	0x00000020
.L_8:


//--------------------- .nv.compat                --------------------------
	.section	.nv.compat,"",@"SHT_CUDA_COMPAT_INFO"
	.align	4
        /*0000*/ 	.byte	0x02, 0x09, 0x00, 0x00, 0x02, 0x02, 0x01, 0x00, 0x02, 0x05, 0x05, 0x00, 0x03, 0x07, 0x01, 0x01
        /*0010*/ 	.byte	0x02, 0x03, 0x00, 0x00, 0x02, 0x06, 0x01, 0x00, 0x04, 0x0b, 0x08, 0x00, 0x01, 0x00, 0x00, 0x00
        /*0020*/ 	.byte	0x00, 0x00, 0x00, 0x00


//--------------------- .nv.info._Z3addPfS_S_ii   --------------------------
	.section	.nv.info._Z3addPfS_S_ii,"",@"SHT_CUDA_INFO"
	.sectionflags	@""
	.align	4


	//----- nvinfo : EIATTR_CUDA_API_VERSION
	.align		4
        /*0000*/ 	.byte	0x04, 0x37
        /*0002*/ 	.short	(.L_10 - .L_9)
.L_9:
        /*0004*/ 	.word	0x00000082


	//----- nvinfo : EIATTR_KPARAM_INFO
	.align		4
.L_10:
        /*0008*/ 	.byte	0x04, 0x17
        /*000a*/ 	.short	(.L_12 - .L_11)
.L_11:
        /*000c*/ 	.word	0x00000000
        /*0010*/ 	.short	0x0004
        /*0012*/ 	.short	0x001c
        /*0014*/ 	.byte	0x00, 0xf0, 0x11, 0x00


	//----- nvinfo : EIATTR_KPARAM_INFO
	.align		4
.L_12:
        /*0018*/ 	.byte	0x04, 0x17
        /*001a*/ 	.short	(.L_14 - .L_13)
.L_13:
        /*001c*/ 	.word	0x00000000
        /*0020*/ 	.short	0x0003
        /*0022*/ 	.short	0x0018
        /*0024*/ 	.byte	0x00, 0xf0, 0x11, 0x00


	//----- nvinfo : EIATTR_KPARAM_INFO
	.align		4
.L_14:
        /*0028*/ 	.byte	0x04, 0x17
        /*002a*/ 	.short	(.L_16 - .L_15)
.L_15:
        /*002c*/ 	.word	0x00000000
        /*0030*/ 	.short	0x0002
        /*0032*/ 	.short	0x0010
        /*0034*/ 	.byte	0x00, 0xf5, 0x21, 0x00


	//----- nvinfo : EIATTR_KPARAM_INFO
	.align		4
.L_16:
        /*0038*/ 	.byte	0x04, 0x17
        /*003a*/ 	.short	(.L_18 - .L_17)
.L_17:
        /*003c*/ 	.word	0x00000000
        /*0040*/ 	.short	0x0001
        /*0042*/ 	.short	0x0008
        /*0044*/ 	.byte	0x00, 0xf5, 0x21, 0x00


	//----- nvinfo : EIATTR_KPARAM_INFO
	.align		4
.L_18:
        /*0048*/ 	.byte	0x04, 0x17
        /*004a*/ 	.short	(.L_20 - .L_19)
.L_19:
        /*004c*/ 	.word	0x00000000
        /*0050*/ 	.short	0x0000
        /*0052*/ 	.short	0x0000
        /*0054*/ 	.byte	0x00, 0xf5, 0x21, 0x00


	//----- nvinfo : EIATTR_SPARSE_MMA_MASK
	.align		4
.L_20:
        /*0058*/ 	.byte	0x03, 0x50
        /*005a*/ 	.short	0x0000


	//----- nvinfo : EIATTR_MAXREG_COUNT
	.align		4
        /*005c*/ 	.byte	0x03, 0x1b
        /*005e*/ 	.short	0x00ff


	//----- nvinfo : EIATTR_MERCURY_ISA_VERSION
	.align		4
        /*0060*/ 	.byte	0x03, 0x5f
        /*0062*/ 	.short	0x0101


	//----- nvinfo : EIATTR_VRC_CTA_INIT_COUNT
	.align		4
        /*0064*/ 	.byte	0x02, 0x4a
	.zero		1
	.zero		1


	//----- nvinfo : EIATTR_EXIT_INSTR_OFFSETS
	.align		4
        /*0068*/ 	.byte	0x04, 0x1c
        /*006a*/ 	.short	(.L_22 - .L_21)


	//   ....[0]....
.L_21:
        /*006c*/ 	.word	0x00000090


	//   ....[1]....
        /*0070*/ 	.word	0x00002170


	//----- nvinfo : EIATTR_CRS_STACK_SIZE
	.align		4
.L_22:
        /*0074*/ 	.byte	0x04, 0x1e
        /*0076*/ 	.short	(.L_24 - .L_23)
.L_23:
        /*0078*/ 	.word	0x00000000


	//----- nvinfo : EIATTR_CBANK_PARAM_SIZE
	.align		4
.L_24:
        /*007c*/ 	.byte	0x03, 0x19
        /*007e*/ 	.short	0x0020


	//----- nvinfo : EIATTR_PARAM_CBANK
	.align		4
        /*0080*/ 	.byte	0x04, 0x0a
        /*0082*/ 	.short	(.L_26 - .L_25)
	.align		4
.L_25:
        /*0084*/ 	.word	index@(.nv.constant0._Z3addPfS_S_ii)
        /*0088*/ 	.short	0x0380
        /*008a*/ 	.short	0x0020


	//----- nvinfo : EIATTR_SW_WAR
	.align		4
.L_26:
        /*008c*/ 	.byte	0x04, 0x36
        /*008e*/ 	.short	(.L_28 - .L_27)
.L_27:
        /*0090*/ 	.word	0x00000008
.L_28:


//--------------------- .nv.callgraph             --------------------------
	.section	.nv.callgraph,"",@"SHT_CUDA_CALLGRAPH"
	.align	4
	.sectionentsize	8
	.align		4
        /*0000*/ 	.word	0x00000000
	.align		4
        /*0004*/ 	.word	0xffffffff
	.align		4
        /*0008*/ 	.word	0x00000000
	.align		4
        /*000c*/ 	.word	0xfffffffe
	.align		4
        /*0010*/ 	.word	0x00000000
	.align		4
        /*0014*/ 	.word	0xfffffffd
	.align		4
        /*0018*/ 	.word	0x00000000
	.align		4
        /*001c*/ 	.word	0xfffffffc


//--------------------- .nv.constant4             --------------------------
	.section	.nv.constant4,"a",@progbits
	.align	8
	.align		8
.nv.constant4:
        /*0000*/ 	.dword	__cudart_i2opi_f


//--------------------- .text._Z3addPfS_S_ii      --------------------------
	.section	.text._Z3addPfS_S_ii,"ax",@progbits
	.align	128
        .global         _Z3addPfS_S_ii
        .type           _Z3addPfS_S_ii,@function
        .size           _Z3addPfS_S_ii,(.L_x_31 - _Z3addPfS_S_ii)
        .other          _Z3addPfS_S_ii,@"STO_CUDA_ENTRY STV_DEFAULT"
_Z3addPfS_S_ii:
.text._Z3addPfS_S_ii:
[----:B------:R-:W0:Y:S01]  /*0000*/  LDC R1, c[0x0][0x37c] ;  /* 0x0000df00ff017b82 */ /* 0x000e220000000800 */
[----:B------:R-:W1:Y:S07]  /*0010*/  S2R R0, SR_TID.X ;  /* 0x0000000000007919 */ /* 0x000e6e0000002100 */
[----:B------:R-:W1:Y:S01]  /*0020*/  S2UR UR4, SR_CTAID.X ;  /* 0x00000000000479c3 */ /* 0x000e620000002500 */
[----:B0-----:R-:W-:-:S07]  /*0030*/  VIADD R1, R1, 0xffffffe0 ;  /* 0xffffffe001017836 */ /* 0x001fce0000000000 */
[----:B------:R-:W1:Y:S08]  /*0040*/  LDC R9, c[0x0][0x360] ;  /* 0x0000d800ff097b82 */ /* 0x000e700000000800 */
[----:B------:R-:W0:Y:S01]  /*0050*/  LDC.64 R2, c[0x0][0x398] ;  /* 0x0000e600ff027b82 */ /* 0x000e220000000a00 */
[----:B-1----:R-:W-:Y:S01]  /*0060*/  IMAD R9, R9, UR4, R0 ;  /* 0x0000000409097c24 */ /* 0x002fe2000f8e0200 */
[----:B0-----:R-:W-:-:S04]  /*0070*/  ISETP.GE.AND P0, PT, R3, 0x1, PT ;  /* 0x000000010300780c */ /* 0x001fc80003f06270 */
[----:B------:R-:W-:-:S13]  /*0080*/  ISETP.GE.OR P0, PT, R9, R2, !P0 ;  /* 0x000000020900720c */ /* 0x000fda0004706670 */
[----:B------:R-:W-:Y:S05]  /*0090*/  @P0 EXIT ;  /* 0x000000000000094d */ /* 0x000fea0003800000 */
[----:B------:R-:W0:Y:S01]  /*00a0*/  LDC.64 R6, c[0x0][0x390] ;  /* 0x0000e400ff067b82 */ /* 0x000e220000000a00 */
[----:B------:R-:W1:Y:S01]  /*00b0*/  LDCU.64 UR8, c[0x0][0x358] ;  /* 0x00006b00ff0877ac */ /* 0x000e620008000a00 */
[----:B------:R-:W-:Y:S01]  /*00c0*/  UMOV UR4, URZ ;  /* 0x000000ff00047c82 */ /* 0x000fe20008000000 */
[----:B01----:R-:W-:-:S07]  /*00d0*/  IMAD.WIDE R6, R9, 0x4, R6 ;  /* 0x0000000409067825 */ /* 0x003fce00078e0206 */
.L_x_28:
[----:B0-----:R-:W0:Y:S01]  /*00e0*/  LDC.64 R2, c[0x0][0x380] ;  /* 0x0000e000ff027b82 */ /* 0x001e220000000a00 */
[----:B------:R-:W1:Y:S01]  /*00f0*/  LDCU UR5, c[0x0][0x39c] ;  /* 0x00007380ff0577ac */ /* 0x000e620008000800 */
[----:B0-----:R-:W-:-:S05]  /*0100*/  IMAD.WIDE R2, R9, 0x4, R2 ;  /* 0x0000000409027825 */ /* 0x001fca00078e0202 */
[----:B------:R-:W2:Y:S01]  /*0110*/  LDG.E R13, desc[UR8][R2.64] ;  /* 0x00000008020d7981 */ /* 0x000ea2000c1e1900 */
[----:B------:R-:W-:Y:S01]  /*0120*/  UIADD3 UR4, UPT, UPT, UR4, 0x1, URZ ;  /* 0x0000000104047890 */ /* 0x000fe2000fffe0ff */
[----:B------:R-:W-:Y:S03]  /*0130*/  BSSY.RECONVERGENT B0, `(.L_x_0) ;  /* 0x0000043000007945 */ /* 0x000fe60003800200 */
[----:B-1----:R-:W-:Y:S01]  /*0140*/  UISETP.NE.AND UP0, UPT, UR4, UR5, UPT ;  /* 0x000000050400728c */ /* 0x002fe2000bf05270 */
[C---:B--2---:R-:W-:Y:S01]  /*0150*/  FMUL R0, R13.reuse, 0.63661974668502807617 ;  /* 0x3f22f9830d007820 */ /* 0x044fe20000400000 */
[----:B------:R-:W-:-:S05]  /*0160*/  FSETP.GE.AND P0, PT, |R13|, 105615, PT ;  /* 0x47ce47800d00780b */ /* 0x000fca0003f06200 */
[----:B------:R-:W0:Y:S02]  /*0170*/  F2I.NTZ R0, R0 ;  /* 0x0000000000007305 */ /* 0x000e240000203100 */
[----:B0-----:R-:W-:Y:S01]  /*0180*/  I2FP.F32.S32 R8, R0 ;  /* 0x0000000000087245 */ /* 0x001fe20000201400 */
[----:B------:R-:W-:-:S04]  /*0190*/  IMAD.MOV.U32 R16, RZ, RZ, R0 ;  /* 0x000000ffff107224 */ /* 0x000fc800078e0000 */
[----:B------:R-:W-:-:S04]  /*01a0*/  FFMA R5, R8, -1.5707962512969970703, R13 ;  /* 0xbfc90fda08057823 */ /* 0x000fc8000000000d */
[----:B------:R-:W-:-:S04]  /*01b0*/  FFMA R5, R8, -7.5497894158615963534e-08, R5 ;  /* 0xb3a2216808057823 */ /* 0x000fc80000000005 */
[----:B------:R-:W-:-:S04]  /*01c0*/  FFMA R8, R8, -5.3903029534742383927e-15, R5 ;  /* 0xa7c234c508087823 */ /* 0x000fc80000000005 */
[----:B------:R-:W-:Y:S01]  /*01d0*/  IMAD.MOV.U32 R2, RZ, RZ, R8 ;  /* 0x000000ffff027224 */ /* 0x000fe200078e0008 */
[----:B------:R-:W-:Y:S06]  /*01e0*/  @!P0 BRA `(.L_x_1) ;  /* 0x0000000000dc8947 */ /* 0x000fec0003800000 */
[----:B------:R-:W-:-:S13]  /*01f0*/  FSETP.NEU.AND P1, PT, |R13|, +INF , PT ;  /* 0x7f8000000d00780b */ /* 0x000fda0003f2d200 */
[----:B------:R-:W-:Y:S01]  /*0200*/  @!P1 FMUL R2, RZ, R13 ;  /* 0x0000000dff029220 */ /* 0x000fe20000400000 */
[----:B------:R-:W-:Y:S01]  /*0210*/  @!P1 IMAD.MOV.U32 R0, RZ, RZ, RZ ;  /* 0x000000ffff009224 */ /* 0x000fe200078e00ff */
[----:B------:R-:W-:Y:S06]  /*0220*/  @!P1 BRA `(.L_x_1) ;  /* 0x0000000000cc9947 */ /* 0x000fec0003800000 */
[----:B------:R-:W-:Y:S01]  /*0230*/  IMAD.SHL.U32 R2, R13, 0x100, RZ ;  /* 0x000001000d027824 */ /* 0x000fe200078e00ff */
[----:B------:R-:W0:Y:S01]  /*0240*/  LDCU.64 UR10, c[0x4][URZ] ;  /* 0x01000000ff0a77ac */ /* 0x000e220008000a00 */
[----:B------:R-:W-:Y:S02]  /*0250*/  IMAD.MOV.U32 R4, RZ, RZ, RZ ;  /* 0x000000ffff047224 */ /* 0x000fe400078e00ff */
[----:B------:R-:W-:Y:S01]  /*0260*/  IMAD.MOV.U32 R0, RZ, RZ, R1 ;  /* 0x000000ffff007224 */ /* 0x000fe200078e0001 */
[----:B------:R-:W-:Y:S01]  /*0270*/  LOP3.LUT R5, R2, 0x80000000, RZ, 0xfc, !PT ;  /* 0x8000000002057812 */ /* 0x000fe200078efcff */
[----:B------:R-:W-:Y:S01]  /*0280*/  UMOV UR6, URZ ;  /* 0x000000ff00067c82 */ /* 0x000fe20008000000 */
[----:B------:R-:W-:-:S05]  /*0290*/  UMOV UR5, URZ ;  /* 0x000000ff00057c82 */ /* 0x000fca0008000000 */
.L_x_2:
[----:B0-----:R-:W-:Y:S02]  /*02a0*/  IMAD.U32 R10, RZ, RZ, UR10 ;  /* 0x0000000aff0a7e24 */ /* 0x001fe4000f8e00ff */
[----:B------:R-:W-:-:S05]  /*02b0*/  IMAD.U32 R11, RZ, RZ, UR11 ;  /* 0x0000000bff0b7e24 */ /* 0x000fca000f8e00ff */
[----:B------:R-:W2:Y:S01]  /*02c0*/  LDG.E.CONSTANT R2, desc[UR8][R10.64] ;  /* 0x000000080a027981 */ /* 0x000ea2000c1e9900 */
[----:B------:R-:W-:Y:S02]  /*02d0*/  UIADD3 UR10, UP1, UPT, UR10, 0x4, URZ ;  /* 0x000000040a0a7890 */ /* 0x000fe4000ff3e0ff */
[----:B------:R-:W-:Y:S02]  /*02e0*/  UIADD3 UR5, UPT, UPT, UR5, 0x1, URZ ;  /* 0x0000000105057890 */ /* 0x000fe4000fffe0ff */
[----:B------:R-:W-:Y:S02]  /*02f0*/  UIADD3.X UR11, UPT, UPT, URZ, UR11, URZ, UP1, !UPT ;  /* 0x0000000bff0b7290 */ /* 0x000fe40008ffe4ff */
[----:B------:R-:W-:Y:S01]  /*0300*/  UISETP.NE.AND UP1, UPT, UR5, 0x6, UPT ;  /* 0x000000060500788c */ /* 0x000fe2000bf25270 */
[----:B--2---:R-:W-:-:S03]  /*0310*/  IMAD.WIDE.U32 R2, R2, R5, RZ ;  /* 0x0000000502027225 */ /* 0x004fc600078e00ff */
[----:B------:R-:W-:-:S04]  /*0320*/  IADD3 R15, P1, PT, R2, R4, RZ ;  /* 0x00000004020f7210 */ /* 0x000fc80007f3e0ff */
[----:B------:R-:W-:Y:S01]  /*0330*/  IADD3.X R4, PT, PT, R3, UR6, RZ, P1, !PT ;  /* 0x0000000603047c10 */ /* 0x000fe20008ffe4ff */
[----:B------:R0:W-:Y:S02]  /*0340*/  STL [R0], R15 ;  /* 0x0000000f00007387 */ /* 0x0001e40000100800 */
[----:B0-----:R-:W-:Y:S01]  /*0350*/  VIADD R0, R0, 0x4 ;  /* 0x0000000400007836 */ /* 0x001fe20000000000 */
[----:B------:R-:W-:Y:S06]  /*0360*/  BRA.U UP1, `(.L_x_2) ;  /* 0xfffffffd01cc7547 */ /* 0x000fec000b83ffff */
[----:B------:R-:W-:Y:S01]  /*0370*/  SHF.R.U32.HI R10, RZ, 0x17, R13 ;  /* 0x00000017ff0a7819 */ /* 0x000fe2000001160d */
[----:B------:R0:W-:Y:S03]  /*0380*/  STL [R1+0x18], R4 ;  /* 0x0000180401007387 */ /* 0x0001e60000100800 */
[C---:B------:R-:W-:Y:S02]  /*0390*/  LOP3.LUT R0, R10.reuse, 0xe0, RZ, 0xc0, !PT ;  /* 0x000000e00a007812 */ /* 0x040fe400078ec0ff */
[----:B------:R-:W-:-:S03]  /*03a0*/  LOP3.LUT P1, RZ, R10, 0x1f, RZ, 0xc0, !PT ;  /* 0x0000001f0aff7812 */ /* 0x000fc6000782c0ff */
[----:B------:R-:W-:-:S05]  /*03b0*/  VIADD R0, R0, 0xffffff80 ;  /* 0xffffff8000007836 */ /* 0x000fca0000000000 */
[----:B------:R-:W-:-:S05]  /*03c0*/  SHF.R.U32.HI R0, RZ, 0x5, R0 ;  /* 0x00000005ff007819 */ /* 0x000fca0000011600 */
[----:B------:R-:W-:-:S05]  /*03d0*/  IMAD R12, R0, -0x4, R1 ;  /* 0xfffffffc000c7824 */ /* 0x000fca00078e0201 */
[----:B------:R-:W2:Y:S04]  /*03e0*/  LDL R3, [R12+0x18] ;  /* 0x000018000c037983 */ /* 0x000ea80000100800 */
[----:B------:R-:W2:Y:S04]  /*03f0*/  LDL R2, [R12+0x14] ;  /* 0x000014000c027983 */ /* 0x000ea80000100800 */
[----:B------:R-:W3:Y:S01]  /*0400*/  @P1 LDL R5, [R12+0x10] ;  /* 0x000010000c051983 */ /* 0x000ee20000100800 */
[----:B------:R-:W-:Y:S01]  /*0410*/  LOP3.LUT R0, R10, 0x1f, RZ, 0xc0, !PT ;  /* 0x0000001f0a007812 */ /* 0x000fe200078ec0ff */
[----:B------:R-:W-:Y:S01]  /*0420*/  UMOV UR6, 0x54442d19 ;  /* 0x54442d1900067882 */ /* 0x000fe20000000000 */
[----:B------:R-:W-:-:S02]  /*0430*/  UMOV UR7, 0x3bf921fb ;  /* 0x3bf921fb00077882 */ /* 0x000fc40000000000 */
[-C--:B--2---:R-:W-:Y:S02]  /*0440*/  @P1 SHF.L.W.U32.HI R3, R2, R0.reuse, R3 ;  /* 0x0000000002031219 */ /* 0x084fe40000010e03 */
[----:B---3--:R-:W-:Y:S02]  /*0450*/  @P1 SHF.L.W.U32.HI R2, R5, R0, R2 ;  /* 0x0000000005021219 */ /* 0x008fe40000010e02 */
[----:B------:R-:W-:Y:S02]  /*0460*/  ISETP.GE.AND P1, PT, R13, RZ, PT ;  /* 0x000000ff0d00720c */ /* 0x000fe40003f26270 */
[C-C-:B------:R-:W-:Y:S01]  /*0470*/  SHF.L.W.U32.HI R0, R2.reuse, 0x2, R3.reuse ;  /* 0x0000000202007819 */ /* 0x140fe20000010e03 */
[----:B------:R-:W-:Y:S01]  /*0480*/  IMAD.SHL.U32 R2, R2, 0x4, RZ ;  /* 0x0000000402027824 */ /* 0x000fe200078e00ff */
[----:B------:R-:W-:Y:S02]  /*0490*/  SHF.R.U32.HI R3, RZ, 0x1e, R3 ;  /* 0x0000001eff037819 */ /* 0x000fe40000011603 */
[----:B------:R-:W-:-:S04]  /*04a0*/  SHF.R.S32.HI R5, RZ, 0x1f, R0 ;  /* 0x0000001fff057819 */ /* 0x000fc80000011400 */
[C---:B------:R-:W-:Y:S02]  /*04b0*/  LOP3.LUT R10, R5.reuse, R2, RZ, 0x3c, !PT ;  /* 0x00000002050a7212 */ /* 0x040fe400078e3cff */
[----:B------:R-:W-:Y:S02]  /*04c0*/  LOP3.LUT R11, R5, R0, RZ, 0x3c, !PT ;  /* 0x00000000050b7212 */ /* 0x000fe400078e3cff */
[C---:B------:R-:W-:Y:S02]  /*04d0*/  LOP3.LUT R2, R0.reuse, R13, RZ, 0x3c, !PT ;  /* 0x0000000d00027212 */ /* 0x040fe400078e3cff */
[----:B------:R-:W-:Y:S02]  /*04e0*/  LEA.HI R0, R0, R3, RZ, 0x1 ;  /* 0x0000000300007211 */ /* 0x000fe400078f08ff */
[----:B------:R-:W0:Y:S01]  /*04f0*/  I2F.F64.S64 R10, R10 ;  /* 0x0000000a000a7312 */ /* 0x000e220000301c00 */
[----:B------:R-:W-:Y:S02]  /*0500*/  ISETP.GE.AND P2, PT, R2, RZ, PT ;  /* 0x000000ff0200720c */ /* 0x000fe40003f46270 */
[----:B------:R-:W-:-:S05]  /*0510*/  IMAD.MOV R2, RZ, RZ, -R0 ;  /* 0x000000ffff027224 */ /* 0x000fca00078e0a00 */
[----:B------:R-:W-:Y:S01]  /*0520*/  @!P1 MOV R0, R2 ;  /* 0x0000000200009202 */ /* 0x000fe20000000f00 */
[----:B0-----:R-:W-:-:S10]  /*0530*/  DMUL R4, R10, UR6 ;  /* 0x000000060a047c28 */ /* 0x001fd40008000000 */
[----:B------:R-:W0:Y:S02]  /*0540*/  F2F.F32.F64 R4, R4 ;  /* 0x0000000400047310 */ /* 0x000e240000301000 */
[----:B0-----:R-:W-:-:S07]  /*0550*/  FSEL R2, -R4, R4, !P2 ;  /* 0x0000000404027208 */ /* 0x001fce0005000100 */
.L_x_1:
[----:B------:R-:W-:Y:S05]  /*0560*/  BSYNC.RECONVERGENT B0 ;  /* 0x0000000000007941 */ /* 0x000fea0003800200 */
.L_x_0:
[----:B------:R-:W-:Y:S02]  /*0570*/  IMAD.MOV.U32 R14, RZ, RZ, 0x37cbac00 ;  /* 0x37cbac00ff0e7424 */ /* 0x000fe400078e00ff */
[----:B------:R-:W-:Y:S01]  /*0580*/  FMUL R3, R2, R2 ;  /* 0x0000000202037220 */ /* 0x000fe20000400000 */
[C---:B------:R-:W-:Y:S01]  /*0590*/  LOP3.LUT R5, R0.reuse, 0x1, RZ, 0xc0, !PT ;  /* 0x0000000100057812 */ /* 0x040fe200078ec0ff */
[----:B------:R-:W-:Y:S01]  /*05a0*/  IMAD.MOV.U32 R15, RZ, RZ, 0x3d2aaabb ;  /* 0x3d2aaabbff0f7424 */ /* 0x000fe200078e00ff */
[----:B------:R-:W-:Y:S01]  /*05b0*/  LOP3.LUT P2, RZ, R0, 0x2, RZ, 0xc0, !PT ;  /* 0x0000000200ff7812 */ /* 0x000fe2000784c0ff */
[----:B------:R-:W-:Y:S01]  /*05c0*/  FFMA R4, R3, R14, -0.0013887860113754868507 ;  /* 0xbab607ed03047423 */ /* 0x000fe2000000000e */
[----:B------:R-:W-:Y:S01]  /*05d0*/  ISETP.NE.U32.AND P1, PT, R5, 0x1, PT ;  /* 0x000000010500780c */ /* 0x000fe20003f25070 */
[----:B------:R-:W-:Y:S01]  /*05e0*/  IMAD.MOV.U32 R5, RZ, RZ, 0x3effffff ;  /* 0x3effffffff057424 */ /* 0x000fe200078e00ff */
[----:B------:R-:W-:Y:S02]  /*05f0*/  BSSY.RECONVERGENT B0, `(.L_x_3) ;  /* 0x000003e000007945 */ /* 0x000fe40003800200 */
[----:B------:R-:W-:-:S02]  /*0600*/  FSEL R4, R4, -0.00019574658654164522886, !P1 ;  /* 0xb94d415304047808 */ /* 0x000fc40004800000 */
[----:B------:R-:W-:Y:S02]  /*0610*/  FSEL R10, R15, 0.0083327032625675201416, !P1 ;  /* 0x3c0885e40f0a7808 */ /* 0x000fe40004800000 */
[----:B------:R-:W-:Y:S02]  /*0620*/  FSEL R0, R2, 1, P1 ;  /* 0x3f80000002007808 */ /* 0x000fe40000800000 */
[----:B------:R-:W-:Y:S01]  /*0630*/  FSEL R17, -R5, -0.16666662693023681641, !P1 ;  /* 0xbe2aaaa805117808 */ /* 0x000fe20004800100 */
[C---:B------:R-:W-:Y:S02]  /*0640*/  FFMA R4, R3.reuse, R4, R10 ;  /* 0x0000000403047223 */ /* 0x040fe4000000000a */
[C---:B------:R-:W-:Y:S02]  /*0650*/  FFMA R11, R3.reuse, R0, RZ ;  /* 0x00000000030b7223 */ /* 0x040fe400000000ff */
[----:B------:R-:W-:-:S04]  /*0660*/  FFMA R4, R3, R4, R17 ;  /* 0x0000000403047223 */ /* 0x000fc80000000011 */
[----:B------:R-:W-:-:S04]  /*0670*/  FFMA R12, R11, R4, R0 ;  /* 0x000000040b0c7223 */ /* 0x000fc80000000000 */
[----:B------:R-:W-:Y:S01]  /*0680*/  @P2 FADD R12, RZ, -R12 ;  /* 0x8000000cff0c2221 */ /* 0x000fe20000000000 */
[----:B------:R-:W-:Y:S06]  /*0690*/  @!P0 BRA `(.L_x_4) ;  /* 0x0000000000cc8947 */ /* 0x000fec0003800000 */
[----:B------:R-:W-:-:S13]  /*06a0*/  FSETP.NEU.AND P0, PT, |R13|, +INF , PT ;  /* 0x7f8000000d00780b */ /* 0x000fda0003f0d200 */
[----:B------:R-:W-:Y:S01]  /*06b0*/  @!P0 FMUL R8, RZ, R13 ;  /* 0x0000000dff088220 */ /* 0x000fe20000400000 */
[----:B------:R-:W-:Y:S01]  /*06c0*/  @!P0 IMAD.MOV.U32 R16, RZ, RZ, RZ ;  /* 0x000000ffff108224 */ /* 0x000fe200078e00ff */
[----:B------:R-:W-:Y:S06]  /*06d0*/  @!P0 BRA `(.L_x_4) ;  /* 0x0000000000bc8947 */ /* 0x000fec0003800000 */
[----:B------:R-:W0:Y:S01]  /*06e0*/  LDC.64 R2, c[0x4][RZ] ;  /* 0x01000000ff027b82 */ /* 0x000e220000000a00 */
[----:B------:R-:W-:Y:S01]  /*06f0*/  IMAD.SHL.U32 R4, R13, 0x100, RZ ;  /* 0x000001000d047824 */ /* 0x000fe200078e00ff */
[----:B------:R-:W-:Y:S01]  /*0700*/  UMOV UR5, URZ ;  /* 0x000000ff00057c82 */ /* 0x000fe20008000000 */
[----:B------:R-:W-:Y:S02]  /*0710*/  IMAD.MOV.U32 R8, RZ, RZ, RZ ;  /* 0x000000ffff087224 */ /* 0x000fe400078e00ff */
[----:B------:R-:W-:Y:S01]  /*0720*/  IMAD.MOV.U32 R0, RZ, RZ, RZ ;  /* 0x000000ffff007224 */ /* 0x000fe200078e00ff */
[----:B------:R-:W-:-:S07]  /*0730*/  LOP3.LUT R21, R4, 0x80000000, RZ, 0xfc, !PT ;  /* 0x8000000004157812 */ /* 0x000fce00078efcff */
.L_x_5:
[----:B0-----:R-:W-:-:S05]  /*0740*/  IMAD.WIDE.U32 R16, R0, 0x4, R2 ;  /* 0x0000000400107825 */ /* 0x001fca00078e0002 */
[----:B------:R-:W2:Y:S01]  /*0750*/  LDG.E.CONSTANT R10, desc[UR8][R16.64] ;  /* 0x00000008100a7981 */ /* 0x000ea2000c1e9900 */
[C---:B-1----:R-:W-:Y:S02]  /*0760*/  IMAD R4, R0.reuse, 0x4, R1 ;  /* 0x0000000400047824 */ /* 0x042fe400078e0201 */
[----:B------:R-:W-:-:S05]  /*0770*/  VIADD R0, R0, 0x1 ;  /* 0x0000000100007836 */ /* 0x000fca0000000000 */
[----:B------:R-:W-:Y:S01]  /*0780*/  ISETP.NE.AND P0, PT, R0, 0x6, PT ;  /* 0x000000060000780c */ /* 0x000fe20003f05270 */
[----:B--2---:R-:W-:-:S03]  /*0790*/  IMAD.WIDE.U32 R10, R10, R21, RZ ;  /* 0x000000150a0a7225 */ /* 0x004fc600078e00ff */
[----:B------:R-:W-:-:S04]  /*07a0*/  IADD3 R19, P1, PT, R10, R8, RZ ;  /* 0x000000080a137210 */ /* 0x000fc80007f3e0ff */
[----:B------:R-:W-:Y:S01]  /*07b0*/  IADD3.X R8, PT, PT, R11, UR5, RZ, P1, !PT ;  /* 0x000000050b087c10 */ /* 0x000fe20008ffe4ff */
[----:B------:R1:W-:Y:S04]  /*07c0*/  STL [R4], R19 ;  /* 0x0000001304007387 */ /* 0x0003e80000100800 */
[----:B------:R-:W-:Y:S05]  /*07d0*/  @P0 BRA `(.L_x_5) ;  /* 0xfffffffc00d80947 */ /* 0x000fea000383ffff */
[----:B-1----:R-:W-:Y:S01]  /*07e0*/  SHF.R.U32.HI R4, RZ, 0x17, R13 ;  /* 0x00000017ff047819 */ /* 0x002fe2000001160d */
        /* <DEDUP_REMOVED lines=11> */
[----:B------:R-:W-:Y:S01]  /*08a0*/  UMOV UR7, 0x3bf921fb ;  /* 0x3bf921fb00077882 */ /* 0x000fe20000000000 */
[----:B------:R-:W-:-:S02]  /*08b0*/  ISETP.GE.AND P1, PT, R13, RZ, PT ;  /* 0x000000ff0d00720c */ /* 0x000fc40003f26270 */
[-C--:B--2---:R-:W-:Y:S02]  /*08c0*/  @P0 SHF.L.W.U32.HI R0, R3, R4.reuse, R0 ;  /* 0x0000000403000219 */ /* 0x084fe40000010e00 */
[----:B---3--:R-:W-:-:S04]  /*08d0*/  @P0 SHF.L.W.U32.HI R3, R2, R4, R3 ;  /* 0x0000000402030219 */ /* 0x008fc80000010e03 */
[C---:B------:R-:W-:Y:S01]  /*08e0*/  SHF.L.W.U32.HI R2, R3.reuse, 0x2, R0 ;  /* 0x0000000203027819 */ /* 0x040fe20000010e00 */
[----:B------:R-:W-:-:S03]  /*08f0*/  IMAD.SHL.U32 R3, R3, 0x4, RZ ;  /* 0x0000000403037824 */ /* 0x000fc600078e00ff */
[----:B------:R-:W-:-:S04]  /*0900*/  SHF.R.S32.HI R4, RZ, 0x1f, R2 ;  /* 0x0000001fff047819 */ /* 0x000fc80000011402 */
[C---:B------:R-:W-:Y:S02]  /*0910*/  LOP3.LUT R10, R4.reuse, R3, RZ, 0x3c, !PT ;  /* 0x00000003040a7212 */ /* 0x040fe400078e3cff */
[----:B------:R-:W-:Y:S02]  /*0920*/  LOP3.LUT R11, R4, R2, RZ, 0x3c, !PT ;  /* 0x00000002040b7212 */ /* 0x000fe400078e3cff */
[----:B------:R-:W-:Y:S02]  /*0930*/  SHF.R.U32.HI R3, RZ, 0x1e, R0 ;  /* 0x0000001eff037819 */ /* 0x000fe40000011600 */
[C---:B------:R-:W-:Y:S02]  /*0940*/  LOP3.LUT R0, R2.reuse, R13, RZ, 0x3c, !PT ;  /* 0x0000000d02007212 */ /* 0x040fe400078e3cff */
[----:B------:R-:W1:Y:S01]  /*0950*/  I2F.F64.S64 R10, R10 ;  /* 0x0000000a000a7312 */ /* 0x000e620000301c00 */
[----:B------:R-:W-:Y:S02]  /*0960*/  LEA.HI R16, R2, R3, RZ, 0x1 ;  /* 0x0000000302107211 */ /* 0x000fe400078f08ff */
[----:B------:R-:W-:-:S02]  /*0970*/  ISETP.GE.AND P0, PT, R0, RZ, PT ;  /* 0x000000ff0000720c */ /* 0x000fc40003f06270 */
[----:B------:R-:W-:-:S05]  /*0980*/  IADD3 R0, PT, PT, -R16, RZ, RZ ;  /* 0x000000ff10007210 */ /* 0x000fca0007ffe1ff */
[----:B------:R-:W-:Y:S01]  /*0990*/  @!P1 IMAD.MOV.U32 R16, RZ, RZ, R0 ;  /* 0x000000ffff109224 */ /* 0x000fe200078e0000 */
[----:B-1----:R-:W-:-:S10]  /*09a0*/  DMUL R18, R10, UR6 ;  /* 0x000000060a127c28 */ /* 0x002fd40008000000 */
[----:B------:R-:W0:Y:S02]  /*09b0*/  F2F.F32.F64 R18, R18 ;  /* 0x0000001200127310 */ /* 0x000e240000301000 */
[----:B0-----:R-:W-:-:S07]  /*09c0*/  FSEL R8, -R18, R18, !P0 ;  /* 0x0000001212087208 */ /* 0x001fce0004000100 */
.L_x_4:
[----:B------:R-:W-:Y:S05]  /*09d0*/  BSYNC.RECONVERGENT B0 ;  /* 0x0000000000007941 */ /* 0x000fea0003800200 */
.L_x_3:
[----:B------:R-:W-:Y:S01]  /*09e0*/  FMUL R3, R8, R8 ;  /* 0x0000000808037220 */ /* 0x000fe20000400000 */
[C---:B------:R-:W-:Y:S01]  /*09f0*/  LOP3.LUT R0, R16.reuse, 0x1, RZ, 0xc0, !PT ;  /* 0x0000000110007812 */ /* 0x040fe200078ec0ff */
[----:B------:R-:W-:Y:S01]  /*0a00*/  VIADD R16, R16, 0x1 ;  /* 0x0000000110107836 */ /* 0x000fe20000000000 */
[----:B------:R-:W-:Y:S01]  /*0a10*/  BSSY.RECONVERGENT B0, `(.L_x_6) ;  /* 0x000001c000007945 */ /* 0x000fe20003800200 */
[----:B------:R-:W-:Y:S01]  /*0a20*/  FFMA R14, R3, R14, -0.0013887860113754868507 ;  /* 0xbab607ed030e7423 */ /* 0x000fe2000000000e */
[----:B------:R-:W-:Y:S02]  /*0a30*/  ISETP.NE.U32.AND P0, PT, R0, 0x1, PT ;  /* 0x000000010000780c */ /* 0x000fe40003f05070 */
[----:B------:R-:W-:Y:S02]  /*0a40*/  LOP3.LUT P1, RZ, R16, 0x2, RZ, 0xc0, !PT ;  /* 0x0000000210ff7812 */ /* 0x000fe4000782c0ff */
[----:B------:R-:W-:Y:S02]  /*0a50*/  FSEL R2, R15, 0.0083327032625675201416, P0 ;  /* 0x3c0885e40f027808 */ /* 0x000fe40000000000 */
[----:B------:R-:W-:-:S02]  /*0a60*/  FSEL R14, R14, -0.00019574658654164522886, P0 ;  /* 0xb94d41530e0e7808 */ /* 0x000fc40000000000 */
[----:B------:R-:W-:Y:S02]  /*0a70*/  FSEL R0, R8, 1, !P0 ;  /* 0x3f80000008007808 */ /* 0x000fe40004000000 */
[----:B------:R-:W-:Y:S01]  /*0a80*/  FSEL R11, -R5, -0.16666662693023681641, P0 ;  /* 0xbe2aaaa8050b7808 */ /* 0x000fe20000000100 */
[C---:B------:R-:W-:Y:S02]  /*0a90*/  FFMA R2, R3.reuse, R14, R2 ;  /* 0x0000000e03027223 */ /* 0x040fe40000000002 */
[C---:B------:R-:W-:Y:S02]  /*0aa0*/  FFMA R5, R3.reuse, R0, RZ ;  /* 0x0000000003057223 */ /* 0x040fe400000000ff */
[----:B------:R-:W-:-:S04]  /*0ab0*/  FFMA R2, R3, R2, R11 ;  /* 0x0000000203027223 */ /* 0x000fc8000000000b */
[----:B------:R-:W-:-:S04]  /*0ac0*/  FFMA R0, R5, R2, R0 ;  /* 0x0000000205007223 */ /* 0x000fc80000000000 */
[----:B------:R-:W-:-:S04]  /*0ad0*/  @P1 FADD R0, RZ, -R0 ;  /* 0x80000000ff001221 */ /* 0x000fc80000000000 */
[----:B------:R-:W-:-:S04]  /*0ae0*/  FMUL R3, R0, R0 ;  /* 0x0000000000037220 */ /* 0x000fc80000400000 */
[----:B------:R-:W-:-:S04]  /*0af0*/  FFMA R3, R12, R12, R3 ;  /* 0x0000000c0c037223 */ /* 0x000fc80000000003 */
[----:B------:R-:W-:Y:S01]  /*0b00*/  VIADD R2, R3, 0xf3000000 ;  /* 0xf300000003027836 */ /* 0x000fe20000000000 */
[----:B------:R0:W1:Y:S04]  /*0b10*/  MUFU.RSQ R0, R3 ;  /* 0x0000000300007308 */ /* 0x0000680000001400 */
[----:B------:R-:W-:-:S13]  /*0b20*/  ISETP.GT.U32.AND P0, PT, R2, 0x727fffff, PT ;  /* 0x727fffff0200780c */ /* 0x000fda0003f04070 */
[----:B01----:R-:W-:Y:S05]  /*0b30*/  @!P0 BRA `(.L_x_7) ;  /* 0x0000000000148947 */ /* 0x003fea0003800000 */
[----:B------:R-:W-:Y:S01]  /*0b40*/  IMAD.MOV.U32 R0, RZ, RZ, R3 ;  /* 0x000000ffff007224 */ /* 0x000fe200078e0003 */
[----:B------:R-:W-:-:S07]  /*0b50*/  MOV R10, 0xb70 ;  /* 0x00000b70000a7802 */ /* 0x000fce0000000f00 */
[----:B------:R-:W-:Y:S05]  /*0b60*/  CALL.REL.NOINC `($__internal_0_$__cuda_sm20_sqrt_rn_f32_slowpath) ;  /* 0x0000001400847944 */ /* 0x000fea0003c00000 */
[----:B------:R-:W-:Y:S01]  /*0b70*/  IMAD.MOV.U32 R12, RZ, RZ, R0 ;  /* 0x000000ffff0c7224 */ /* 0x000fe200078e0000 */
[----:B------:R-:W-:Y:S06]  /*0b80*/  BRA `(.L_x_8) ;  /* 0x0000000000107947 */ /* 0x000fec0003800000 */
.L_x_7:
[----:B------:R-:W-:Y:S01]  /*0b90*/  FMUL.FTZ R12, R3, R0 ;  /* 0x00000000030c7220 */ /* 0x000fe20000410000 */
[----:B------:R-:W-:-:S03]  /*0ba0*/  FMUL.FTZ R0, R0, 0.5 ;  /* 0x3f00000000007820 */ /* 0x000fc60000410000 */
[----:B------:R-:W-:-:S04]  /*0bb0*/  FFMA R3, -R12, R12, R3 ;  /* 0x0000000c0c037223 */ /* 0x000fc80000000103 */
[----:B------:R-:W-:-:S07]  /*0bc0*/  FFMA R12, R3, R0, R12 ;  /* 0x00000000030c7223 */ /* 0x000fce000000000c */
.L_x_8:
[----:B------:R-:W-:Y:S05]  /*0bd0*/  BSYNC.RECONVERGENT B0 ;  /* 0x0000000000007941 */ /* 0x000fea0003800200 */
.L_x_6:
[----:B------:R-:W0:Y:S01]  /*0be0*/  S2R R0, SR_TID.X ;  /* 0x0000000000007919 */ /* 0x000e220000002100 */
[----:B------:R-:W0:Y:S08]  /*0bf0*/  S2UR UR5, SR_CTAID.X ;  /* 0x00000000000579c3 */ /* 0x000e300000002500 */
[----:B------:R-:W0:Y:S08]  /*0c00*/  LDC R5, c[0x0][0x360] ;  /* 0x0000d800ff057b82 */ /* 0x000e300000000800 */
[----:B------:R-:W1:Y:S01]  /*0c10*/  LDC.64 R2, c[0x0][0x388] ;  /* 0x0000e200ff027b82 */ /* 0x000e620000000a00 */
[----:B0-----:R-:W-:-:S04]  /*0c20*/  IMAD R5, R5, UR5, R0 ;  /* 0x0000000505057c24 */ /* 0x001fc8000f8e0200 */
[----:B-1----:R-:W-:-:S05]  /*0c30*/  IMAD.WIDE R2, R5, 0x4, R2 ;  /* 0x0000000405027825 */ /* 0x002fca00078e0202 */
[----:B------:R-:W2:Y:S01]  /*0c40*/  LDG.E R15, desc[UR8][R2.64] ;  /* 0x00000008020f7981 */ /* 0x000ea2000c1e1900 */
[----:B------:R-:W-:Y:S01]  /*0c50*/  BSSY.RECONVERGENT B0, `(.L_x_9) ;  /* 0x000003f000007945 */ /* 0x000fe20003800200 */
[----:B------:R-:W-:Y:S01]  /*0c60*/  FMUL R12, R13, R12 ;  /* 0x0000000c0d0c7220 */ /* 0x000fe20000400000 */
        /* <DEDUP_REMOVED lines=20> */
.L_x_11:
[----:B0-----:R-:W-:-:S06]  /*0db0*/  IMAD.WIDE.U32 R10, R0, 0x4, R2 ;  /* 0x00000004000a7825 */ /* 0x001fcc00078e0002 */
[----:B------:R-:W2:Y:S01]  /*0dc0*/  LDG.E.CONSTANT R10, desc[UR8][R10.64] ;  /* 0x000000080a0a7981 */ /* 0x000ea2000c1e9900 */
[C---:B-1----:R-:W-:Y:S01]  /*0dd0*/  LEA R14, R0.reuse, R1, 0x2 ;  /* 0x00000001000e7211 */ /* 0x042fe200078e10ff */
[----:B------:R-:W-:-:S05]  /*0de0*/  VIADD R0, R0, 0x1 ;  /* 0x0000000100007836 */ /* 0x000fca0000000000 */
[----:B------:R-:W-:Y:S01]  /*0df0*/  ISETP.NE.AND P1, PT, R0, 0x6, PT ;  /* 0x000000060000780c */ /* 0x000fe20003f25270 */
[----:B--2---:R-:W-:-:S03]  /*0e00*/  IMAD.WIDE.U32 R16, R10, R5, RZ ;  /* 0x000000050a107225 */ /* 0x004fc600078e00ff */
[----:B------:R-:W-:-:S04]  /*0e10*/  IADD3 R19, P2, PT, R16, R4, RZ ;  /* 0x0000000410137210 */ /* 0x000fc80007f5e0ff */
[----:B------:R-:W-:Y:S01]  /*0e20*/  IADD3.X R4, PT, PT, R17, UR5, RZ, P2, !PT ;  /* 0x0000000511047c10 */ /* 0x000fe200097fe4ff */
[----:B------:R1:W-:Y:S04]  /*0e30*/  STL [R14], R19 ;  /* 0x000000130e007387 */ /* 0x0003e80000100800 */
[----:B------:R-:W-:Y:S05]  /*0e40*/  @P1 BRA `(.L_x_11) ;  /* 0xfffffffc00d81947 */ /* 0x000fea000383ffff */
[----:B------:R-:W-:Y:S01]  /*0e50*/  SHF.R.U32.HI R10, RZ, 0x17, R15 ;  /* 0x00000017ff0a7819 */ /* 0x000fe2000001160f */
[----:B------:R0:W-:Y:S03]  /*0e60*/  STL [R1+0x18], R4 ;  /* 0x0000180401007387 */ /* 0x0001e60000100800 */
[C---:B------:R-:W-:Y:S02]  /*0e70*/  LOP3.LUT R0, R10.reuse, 0xe0, RZ, 0xc0, !PT ;  /* 0x000000e00a007812 */ /* 0x040fe400078ec0ff */
[----:B------:R-:W-:-:S03]  /*0e80*/  LOP3.LUT P1, RZ, R10, 0x1f, RZ, 0xc0, !PT ;  /* 0x0000001f0aff7812 */ /* 0x000fc6000782c0ff */
[----:B------:R-:W-:-:S05]  /*0e90*/  VIADD R0, R0, 0xffffff80 ;  /* 0xffffff8000007836 */ /* 0x000fca0000000000 */
[----:B------:R-:W-:-:S05]  /*0ea0*/  SHF.R.U32.HI R0, RZ, 0x5, R0 ;  /* 0x00000005ff007819 */ /* 0x000fca0000011600 */
[----:B-1----:R-:W-:-:S05]  /*0eb0*/  IMAD R14, R0, -0x4, R1 ;  /* 0xfffffffc000e7824 */ /* 0x002fca00078e0201 */
        /* <DEDUP_REMOVED lines=19> */
[----:B------:R-:W-:-:S04]  /*0ff0*/  IMAD.MOV R2, RZ, RZ, -R0 ;  /* 0x000000ffff027224 */ /* 0x000fc800078e0a00 */
[----:B------:R-:W-:Y:S01]  /*1000*/  @!P1 IMAD.MOV.U32 R0, RZ, RZ, R2 ;  /* 0x000000ffff009224 */ /* 0x000fe200078e0002 */
[----:B0-----:R-:W-:-:S10]  /*1010*/  DMUL R4, R10, UR6 ;  /* 0x000000060a047c28 */ /* 0x001fd40008000000 */
[----:B------:R-:W0:Y:S02]  /*1020*/  F2F.F32.F64 R4, R4 ;  /* 0x0000000400047310 */ /* 0x000e240000301000 */
[----:B0-----:R-:W-:-:S07]  /*1030*/  FSEL R10, -R4, R4, !P2 ;  /* 0x00000004040a7208 */ /* 0x001fce0005000100 */
.L_x_10:
[----:B------:R-:W-:Y:S05]  /*1040*/  BSYNC.RECONVERGENT B0 ;  /* 0x0000000000007941 */ /* 0x000fea0003800200 */
.L_x_9:
        /* <DEDUP_REMOVED lines=25> */
[----:B------:R-:W-:Y:S01]  /*11e0*/  MOV R0, RZ ;  /* 0x000000ff00007202 */ /* 0x000fe20000000f00 */
[----:B------:R-:W-:Y:S01]  /*11f0*/  IMAD.MOV.U32 R8, RZ, RZ, RZ ;  /* 0x000000ffff087224 */ /* 0x000fe200078e00ff */
[----:B------:R-:W-:Y:S02]  /*1200*/  UMOV UR5, URZ ;  /* 0x000000ff00057c82 */ /* 0x000fe40008000000 */
[----:B------:R-:W-:-:S07]  /*1210*/  LOP3.LUT R21, R4, 0x80000000, RZ, 0xfc, !PT ;  /* 0x8000000004157812 */ /* 0x000fce00078efcff */
.L_x_14:
        /* <DEDUP_REMOVED lines=25> */
[----:B---3--:R-:W-:Y:S02]  /*13b0*/  @P0 SHF.L.W.U32.HI R3, R2, R4, R3 ;  /* 0x0000000402030219 */ /* 0x008fe40000010e03 */
[--C-:B------:R-:W-:Y:S02]  /*13c0*/  SHF.R.U32.HI R13, RZ, 0x1e, R0.reuse ;  /* 0x0000001eff0d7819 */ /* 0x100fe40000011600 */
[C---:B------:R-:W-:Y:S01]  /*13d0*/  SHF.L.W.U32.HI R2, R3.reuse, 0x2, R0 ;  /* 0x0000000203027819 */ /* 0x040fe20000010e00 */
[----:B------:R-:W-:-:S03]  /*13e0*/  IMAD.SHL.U32 R3, R3, 0x4, RZ ;  /* 0x0000000403037824 */ /* 0x000fc600078e00ff */
[----:B------:R-:W-:Y:S02]  /*13f0*/  SHF.R.S32.HI R4, RZ, 0x1f, R2 ;  /* 0x0000001fff047819 */ /* 0x000fe40000011402 */
[----:B------:R-:W-:Y:S02]  /*1400*/  LOP3.LUT R0, R2, R15, RZ, 0x3c, !PT ;  /* 0x0000000f02007212 */ /* 0x000fe400078e3cff */
[C---:B------:R-:W-:Y:S02]  /*1410*/  LOP3.LUT R10, R4.reuse, R3, RZ, 0x3c, !PT ;  /* 0x00000003040a7212 */ /* 0x040fe400078e3cff */
[----:B------:R-:W-:Y:S02]  /*1420*/  LOP3.LUT R11, R4, R2, RZ, 0x3c, !PT ;  /* 0x00000002040b7212 */ /* 0x000fe400078e3cff */
[----:B------:R-:W-:Y:S02]  /*1430*/  LEA.HI R13, R2, R13, RZ, 0x1 ;  /* 0x0000000d020d7211 */ /* 0x000fe400078f08ff */
[----:B------:R-:W-:-:S02]  /*1440*/  ISETP.GE.AND P0, PT, R0, RZ, PT ;  /* 0x000000ff0000720c */ /* 0x000fc40003f06270 */
[----:B------:R-:W1:Y:S01]  /*1450*/  I2F.F64.S64 R10, R10 ;  /* 0x0000000a000a7312 */ /* 0x000e620000301c00 */
[----:B------:R-:W-:-:S04]  /*1460*/  IMAD.MOV R0, RZ, RZ, -R13 ;  /* 0x000000ffff007224 */ /* 0x000fc800078e0a0d */
[----:B------:R-:W-:Y:S01]  /*1470*/  @!P1 IMAD.MOV.U32 R13, RZ, RZ, R0 ;  /* 0x000000ffff0d9224 */ /* 0x000fe200078e0000 */
[----:B-1----:R-:W-:-:S10]  /*1480*/  DMUL R18, R10, UR6 ;  /* 0x000000060a127c28 */ /* 0x002fd40008000000 */
[----:B------:R-:W0:Y:S02]  /*1490*/  F2F.F32.F64 R18, R18 ;  /* 0x0000001200127310 */ /* 0x000e240000301000 */
[----:B0-----:R-:W-:-:S07]  /*14a0*/  FSEL R8, -R18, R18, !P0 ;  /* 0x0000001212087208 */ /* 0x001fce0004000100 */
.L_x_13:
[----:B------:R-:W-:Y:S05]  /*14b0*/  BSYNC.RECONVERGENT B0 ;  /* 0x0000000000007941 */ /* 0x000fea0003800200 */
.L_x_12:
        /* <DEDUP_REMOVED lines=25> */
[----:B------:R-:W-:Y:S05]  /*1650*/  BRA `(.L_x_17) ;  /* 0x0000000000107947 */ /* 0x000fea0003800000 */
.L_x_16:
[----:B------:R-:W-:Y:S01]  /*1660*/  FMUL.FTZ R0, R3, R2 ;  /* 0x0000000203007220 */ /* 0x000fe20000410000 */
[----:B------:R-:W-:-:S03]  /*1670*/  FMUL.FTZ R2, R2, 0.5 ;  /* 0x3f00000002027820 */ /* 0x000fc60000410000 */
[----:B------:R-:W-:-:S04]  /*1680*/  FFMA R3, -R0, R0, R3 ;  /* 0x0000000000037223 */ /* 0x000fc80000000103 */
[----:B------:R-:W-:-:S07]  /*1690*/  FFMA R0, R3, R2, R0 ;  /* 0x0000000203007223 */ /* 0x000fce0000000000 */
.L_x_17:
[----:B------:R-:W-:Y:S05]  /*16a0*/  BSYNC.RECONVERGENT B0 ;  /* 0x0000000000007941 */ /* 0x000fea0003800200 */
.L_x_15:
[----:B------:R-:W-:Y:S01]  /*16b0*/  FFMA R15, R15, R0, R12 ;  /* 0x000000000f0f7223 */ /* 0x000fe2000000000c */
[----:B------:R-:W-:Y:S03]  /*16c0*/  BSSY.RECONVERGENT B0, `(.L_x_18) ;  /* 0x000003e000007945 */ /* 0x000fe60003800200 */
[C---:B------:R-:W-:Y:S01]  /*16d0*/  FMUL R0, R15.reuse, 0.63661974668502807617 ;  /* 0x3f22f9830f007820 */ /* 0x040fe20000400000 */
        /* <DEDUP_REMOVED lines=11> */
[----:B------:R-:W-:Y:S01]  /*1790*/  @!P0 MOV R0, RZ ;  /* 0x000000ff00008202 */ /* 0x000fe20000000f00 */
[----:B------:R-:W-:Y:S06]  /*17a0*/  @!P0 BRA `(.L_x_19) ;  /* 0x0000000000bc8947 */ /* 0x000fec0003800000 */
[----:B------:R-:W0:Y:S01]  /*17b0*/  LDC.64 R2, c[0x4][RZ] ;  /* 0x01000000ff027b82 */ /* 0x000e220000000a00 */
[----:B------:R-:W-:Y:S01]  /*17c0*/  IMAD.SHL.U32 R4, R15, 0x100, RZ ;  /* 0x000001000f047824 */ /* 0x000fe200078e00ff */
[----:B------:R-:W-:Y:S01]  /*17d0*/  UMOV UR5, URZ ;  /* 0x000000ff00057c82 */ /* 0x000fe20008000000 */
[----:B------:R-:W-:Y:S02]  /*17e0*/  IMAD.MOV.U32 R8, RZ, RZ, RZ ;  /* 0x000000ffff087224 */ /* 0x000fe400078e00ff */
[----:B------:R-:W-:Y:S01]  /*17f0*/  IMAD.MOV.U32 R0, RZ, RZ, RZ ;  /* 0x000000ffff007224 */ /* 0x000fe200078e00ff */
[----:B------:R-:W-:-:S07]  /*1800*/  LOP3.LUT R19, R4, 0x80000000, RZ, 0xfc, !PT ;  /* 0x8000000004137812 */ /* 0x000fce00078efcff */
.L_x_20:
[----:B0-----:R-:W-:-:S06]  /*1810*/  IMAD.WIDE.U32 R10, R0, 0x4, R2 ;  /* 0x00000004000a7825 */ /* 0x001fcc00078e0002 */
        /* <DEDUP_REMOVED lines=34> */
[----:B------:R-:W-:-:S03]  /*1a40*/  ISETP.GE.AND P1, PT, R4, RZ, PT ;  /* 0x000000ff0400720c */ /* 0x000fc60003f26270 */
[----:B------:R-:W-:-:S04]  /*1a50*/  IMAD.MOV R2, RZ, RZ, -R0 ;  /* 0x000000ffff027224 */ /* 0x000fc800078e0a00 */
[----:B------:R-:W-:Y:S01]  /*1a60*/  @!P0 IMAD.MOV.U32 R0, RZ, RZ, R2 ;  /* 0x000000ffff008224 */ /* 0x000fe200078e0002 */
[----:B-1----:R-:W-:-:S10]  /*1a70*/  DMUL R16, R10, UR6 ;  /* 0x000000060a107c28 */ /* 0x002fd40008000000 */
[----:B------:R-:W1:Y:S02]  /*1a80*/  F2F.F32.F64 R16, R16 ;  /* 0x0000001000107310 */ /* 0x000e640000301000 */
[----:B01----:R-:W-:-:S07]  /*1a90*/  FSEL R2, -R16, R16, !P1 ;  /* 0x0000001010027208 */ /* 0x003fce0004800100 */
.L_x_19:
[----:B------:R-:W-:Y:S05]  /*1aa0*/  BSYNC.RECONVERGENT B0 ;  /* 0x0000000000007941 */ /* 0x000fea0003800200 */
.L_x_18:
[----:B------:R-:W-:Y:S02]  /*1ab0*/  IMAD.MOV.U32 R16, RZ, RZ, 0x37cbac00 ;  /* 0x37cbac00ff107424 */ /* 0x000fe400078e00ff */
[----:B------:R-:W-:Y:S01]  /*1ac0*/  FMUL R3, R2, R2 ;  /* 0x0000000202037220 */ /* 0x000fe20000400000 */
[----:B------:R-:W-:Y:S01]  /*1ad0*/  LOP3.LUT R8, R0, 0x1, RZ, 0xc0, !PT ;  /* 0x0000000100087812 */ /* 0x000fe200078ec0ff */
[----:B------:R-:W-:Y:S01]  /*1ae0*/  IMAD.MOV.U32 R13, RZ, RZ, 0x3effffff ;  /* 0x3effffffff0d7424 */ /* 0x000fe200078e00ff */
[----:B------:R-:W-:Y:S01]  /*1af0*/  MOV R17, 0x3d2aaabb ;  /* 0x3d2aaabb00117802 */ /* 0x000fe20000000f00 */
[----:B------:R-:W-:Y:S01]  /*1b00*/  FFMA R4, R3, R16, -0.0013887860113754868507 ;  /* 0xbab607ed03047423 */ /* 0x000fe20000000010 */
[----:B------:R-:W-:Y:S01]  /*1b10*/  ISETP.NE.U32.AND P0, PT, R8, 0x1, PT ;  /* 0x000000010800780c */ /* 0x000fe20003f05070 */
[----:B------:R-:W-:Y:S01]  /*1b20*/  BSSY.RECONVERGENT B0, `(.L_x_21) ;  /* 0x0000040000007945 */ /* 0x000fe20003800200 */
[----:B------:R-:W-:Y:S02]  /*1b30*/  LOP3.LUT P1, RZ, R0, 0x2, RZ, 0xc0, !PT ;  /* 0x0000000200ff7812 */ /* 0x000fe4000782c0ff */
[----:B------:R-:W-:-:S02]  /*1b40*/  FSEL R4, R4, -0.00019574658654164522886, !P0 ;  /* 0xb94d415304047808 */ /* 0x000fc40004000000 */
[----:B------:R-:W-:Y:S02]  /*1b50*/  FSEL R8, R17, 0.0083327032625675201416, !P0 ;  /* 0x3c0885e411087808 */ /* 0x000fe40004000000 */
[----:B------:R-:W-:Y:S02]  /*1b60*/  FSEL R0, R2, 1, P0 ;  /* 0x3f80000002007808 */ /* 0x000fe40000000000 */
[----:B------:R-:W-:Y:S01]  /*1b70*/  FSEL R19, -R13, -0.16666662693023681641, !P0 ;  /* 0xbe2aaaa80d137808 */ /* 0x000fe20004000100 */
[----:B------:R-:W-:Y:S01]  /*1b80*/  FFMA R4, R3, R4, R8 ;  /* 0x0000000403047223 */ /* 0x000fe20000000008 */
[----:B------:R-:W-:Y:S01]  /*1b90*/  FSETP.GE.AND P0, PT, |R15|, 105615, PT ;  /* 0x47ce47800f00780b */ /* 0x000fe20003f06200 */
[C---:B------:R-:W-:Y:S02]  /*1ba0*/  FFMA R11, R3.reuse, R0, RZ ;  /* 0x00000000030b7223 */ /* 0x040fe400000000ff */
[----:B------:R-:W-:-:S04]  /*1bb0*/  FFMA R4, R3, R4, R19 ;  /* 0x0000000403047223 */ /* 0x000fc80000000013 */
[----:B------:R-:W-:-:S04]  /*1bc0*/  FFMA R14, R11, R4, R0 ;  /* 0x000000040b0e7223 */ /* 0x000fc80000000000 */
[----:B------:R-:W-:Y:S02]  /*1bd0*/  @P1 FADD R14, RZ, -R14 ;  /* 0x8000000eff0e1221 */ /* 0x000fe40000000000 */
[----:B------:R-:W-:Y:S05]  /*1be0*/  @!P0 BRA `(.L_x_22) ;  /* 0x0000000000cc8947 */ /* 0x000fea0003800000 */
        /* <DEDUP_REMOVED lines=10> */
.L_x_23:
        /* <DEDUP_REMOVED lines=33> */
[----:B------:R-:W2:Y:S01]  /*1ea0*/  I2F.F64.S64 R10, R10 ;  /* 0x0000000a000a7312 */ /* 0x000ea20000301c00 */
[----:B-1----:R-:W-:Y:S02]  /*1eb0*/  LEA.HI R12, R2, R3, RZ, 0x1 ;  /* 0x00000003020c7211 */ /* 0x002fe400078f08ff */
[----:B------:R-:W-:-:S03]  /*1ec0*/  ISETP.GE.AND P0, PT, R0, RZ, PT ;  /* 0x000000ff0000720c */ /* 0x000fc60003f06270 */
[----:B------:R-:W-:-:S05]  /*1ed0*/  IMAD.MOV R0, RZ, RZ, -R12 ;  /* 0x000000ffff007224 */ /* 0x000fca00078e0a0c */
[----:B------:R-:W-:Y:S01]  /*1ee0*/  @!P1 MOV R12, R0 ;  /* 0x00000000000c9202 */ /* 0x000fe20000000f00 */
[----:B--2---:R-:W-:-:S10]  /*1ef0*/  DMUL R18, R10, UR6 ;  /* 0x000000060a127c28 */ /* 0x004fd40008000000 */
[----:B------:R-:W1:Y:S02]  /*1f00*/  F2F.F32.F64 R18, R18 ;  /* 0x0000001200127310 */ /* 0x000e640000301000 */
[----:B01----:R-:W-:-:S07]  /*1f10*/  FSEL R5, -R18, R18, !P0 ;  /* 0x0000001212057208 */ /* 0x003fce0004000100 */
.L_x_22:
[----:B------:R-:W-:Y:S05]  /*1f20*/  BSYNC.RECONVERGENT B0 ;  /* 0x0000000000007941 */ /* 0x000fea0003800200 */
.L_x_21:
        /* <DEDUP_REMOVED lines=22> */
[----:B------:R-:W-:Y:S01]  /*2090*/  BSSY.RECONVERGENT B1, `(.L_x_26) ;  /* 0x0000004000017945 */ /* 0x000fe20003800200 */
[----:B------:R-:W-:Y:S01]  /*20a0*/  IMAD.MOV.U32 R0, RZ, RZ, R3 ;  /* 0x000000ffff007224 */ /* 0x000fe200078e0003 */
[----:B------:R-:W-:-:S07]  /*20b0*/  MOV R10, 0x20d0 ;  /* 0x000020d0000a7802 */ /* 0x000fce0000000f00 */
[----:B------:R-:W-:Y:S05]  /*20c0*/  CALL.REL.NOINC `($__internal_0_$__cuda_sm20_sqrt_rn_f32_slowpath) ;  /* 0x00000000002c7944 */ /* 0x000fea0003c00000 */
[----:B------:R-:W-:Y:S05]  /*20d0*/  BSYNC.RECONVERGENT B1 ;  /* 0x0000000000017941 */ /* 0x000fea0003800200 */
.L_x_26:
[----:B------:R-:W-:Y:S05]  /*20e0*/  BRA `(.L_x_27) ;  /* 0x0000000000107947 */ /* 0x000fea0003800000 */
.L_x_25:
[----:B------:R-:W-:Y:S01]  /*20f0*/  FMUL.FTZ R0, R3, R2 ;  /* 0x0000000203007220 */ /* 0x000fe20000410000 */
[----:B------:R-:W-:-:S03]  /*2100*/  FMUL.FTZ R2, R2, 0.5 ;  /* 0x3f00000002027820 */ /* 0x000fc60000410000 */
[----:B------:R-:W-:-:S04]  /*2110*/  FFMA R3, -R0, R0, R3 ;  /* 0x0000000000037223 */ /* 0x000fc80000000103 */
[----:B------:R-:W-:-:S07]  /*2120*/  FFMA R0, R3, R2, R0 ;  /* 0x0000000203007223 */ /* 0x000fce0000000000 */
.L_x_27:
[----:B------:R-:W-:Y:S05]  /*2130*/  BSYNC.RECONVERGENT B0 ;  /* 0x0000000000007941 */ /* 0x000fea0003800200 */
.L_x_24:
[----:B------:R-:W-:-:S05]  /*2140*/  FMUL R15, R15, R0 ;  /* 0x000000000f0f7220 */ /* 0x000fca0000400000 */
[----:B------:R0:W-:Y:S01]  /*2150*/  STG.E desc[UR8][R6.64], R15 ;  /* 0x0000000f06007986 */ /* 0x0001e2000c101908 */
[----:B------:R-:W-:Y:S05]  /*2160*/  BRA.U UP0, `(.L_x_28) ;  /* 0xffffffdd00dc7547 */ /* 0x000fea000b83ffff */
[----:B------:R-:W-:Y:S05]  /*2170*/  EXIT ;  /* 0x000000000000794d */ /* 0x000fea0003800000 */
        .weak           $__internal_0_$__cuda_sm20_sqrt_rn_f32_slowpath
        .type           $__internal_0_$__cuda_sm20_sqrt_rn_f32_slowpath,@function
        .size           $__internal_0_$__cuda_sm20_sqrt_rn_f32_slowpath,(.L_x_31 - $__internal_0_$__cuda_sm20_sqrt_rn_f32_slowpath)
$__internal_0_$__cuda_sm20_sqrt_rn_f32_slowpath:
[----:B------:R-:W-:-:S13]  /*2180*/  LOP3.LUT P0, RZ, R0, 0x7fffffff, RZ, 0xc0, !PT ;  /* 0x7fffffff00ff7812 */ /* 0x000fda000780c0ff */
[----:B------:R-:W-:Y:S01]  /*2190*/  @!P0 IMAD.MOV.U32 R2, RZ, RZ, R0 ;  /* 0x000000ffff028224 */ /* 0x000fe200078e0000 */
[----:B------:R-:W-:Y:S06]  /*21a0*/  @!P0 BRA `(.L_x_29) ;  /* 0x0000000000408947 */ /* 0x000fec0003800000 */
[----:B------:R-:W-:-:S13]  /*21b0*/  FSETP.GEU.FTZ.AND P0, PT, R0, RZ, PT ;  /* 0x000000ff0000720b */ /* 0x000fda0003f1e000 */
[----:B------:R-:W-:Y:S01]  /*21c0*/  @!P0 IMAD.MOV.U32 R2, RZ, RZ, 0x7fffffff ;  /* 0x7fffffffff028424 */ /* 0x000fe200078e00ff */
[----:B------:R-:W-:Y:S06]  /*21d0*/  @!P0 BRA `(.L_x_29) ;  /* 0x0000000000348947 */ /* 0x000fec0003800000 */
[----:B------:R-:W-:-:S13]  /*21e0*/  FSETP.GTU.FTZ.AND P0, PT, |R0|, +INF , PT ;  /* 0x7f8000000000780b */ /* 0x000fda0003f1c200 */
[----:B------:R-:W-:Y:S01]  /*21f0*/  @P0 FADD.FTZ R2, R0, 1 ;  /* 0x3f80000000020421 */ /* 0x000fe20000010000 */
[----:B------:R-:W-:Y:S06]  /*2200*/  @P0 BRA `(.L_x_29) ;  /* 0x0000000000280947 */ /* 0x000fec0003800000 */
[----:B------:R-:W-:-:S13]  /*2210*/  FSETP.NEU.FTZ.AND P0, PT, |R0|, +INF , PT ;  /* 0x7f8000000000780b */ /* 0x000fda0003f1d200 */
[----:B------:R-:W-:-:S04]  /*2220*/  @P0 FFMA R3, R0, 1.84467440737095516160e+19, RZ ;  /* 0x5f80000000030823 */ /* 0x000fc800000000ff */
[----:B------:R-:W0:Y:S02]  /*2230*/  @P0 MUFU.RSQ R2, R3 ;  /* 0x0000000300020308 */ /* 0x000e240000001400 */
[----:B0-----:R-:W-:Y:S01]  /*2240*/  @P0 FMUL.FTZ R4, R3, R2 ;  /* 0x0000000203040220 */ /* 0x001fe20000410000 */
[----:B------:R-:W-:Y:S01]  /*2250*/  @P0 FMUL.FTZ R8, R2, 0.5 ;  /* 0x3f00000002080820 */ /* 0x000fe20000410000 */
[----:B------:R-:W-:Y:S02]  /*2260*/  @!P0 IMAD.MOV.U32 R2, RZ, RZ, R0 ;  /* 0x000000ffff028224 */ /* 0x000fe400078e0000 */
[----:B------:R-:W-:-:S04]  /*2270*/  @P0 FADD.FTZ R5, -R4, -RZ ;  /* 0x800000ff04050221 */ /* 0x000fc80000010100 */
[----:B------:R-:W-:-:S04]  /*2280*/  @P0 FFMA R5, R4, R5, R3 ;  /* 0x0000000504050223 */ /* 0x000fc80000000003 */
[----:B------:R-:W-:-:S04]  /*2290*/  @P0 FFMA R5, R5, R8, R4 ;  /* 0x0000000805050223 */ /* 0x000fc80000000004 */
[----:B------:R-:W-:-:S07]  /*22a0*/  @P0 FMUL.FTZ R2, R5, 2.3283064365386962891e-10 ;  /* 0x2f80000005020820 */ /* 0x000fce0000410000 */
.L_x_29:
[----:B------:R-:W-:Y:S02]  /*22b0*/  IMAD.MOV.U32 R0, RZ, RZ, R2 ;  /* 0x000000ffff007224 */ /* 0x000fe400078e0002 */
[----:B------:R-:W-:Y:S02]  /*22c0*/  IMAD.MOV.U32 R2, RZ, RZ, R10 ;  /* 0x000000ffff027224 */ /* 0x000fe400078e000a */
[----:B------:R-:W-:-:S04]  /*22d0*/  IMAD.MOV.U32 R3, RZ, RZ, 0x0 ;  /* 0x00000000ff037424 */ /* 0x000fc800078e00ff */
[----:B------:R-:W-:Y:S05]  /*22e0*/  RET.REL.NODEC R2 `(_Z3addPfS_S_ii) ;  /* 0xffffffdc02447950 */ /* 0x000fea0003c3ffff */
.L_x_30:
[----:B------:R-:W-:-:S00]  /*22f0*/  BRA `(.L_x_30) ;  /* 0xfffffffc00fc7947 */ /* 0x000fc0000383ffff */
[----:B------:R-:W-:-:S00]  /*2300*/  NOP ;  /* 0x0000000000007918 */ /* 0x000fc00000000000 */
[----:B------:R-:W-:-:S00]  /*2310*/  NOP ;  /* 0x0000000000007918 */ /* 0x000fc00000000000 */
[----:B------:R-:W-:-:S00]  /*2320*/  NOP ;  /* 0x0000000000007918 */ /* 0x000fc00000000000 */
[----:B------:R-:W-:-:S00]  /*2330*/  NOP ;  /* 0x0000000000007918 */ /* 0x000fc00000000000 */
[----:B------:R-:W-:-:S00]  /*2340*/  NOP ;  /* 0x0000000000007918 */ /* 0x000fc00000000000 */
[----:B------:R-:W-:-:S00]  /*2350*/  NOP ;  /* 0x0000000000007918 */ /* 0x000fc00000000000 */
[----:B------:R-:W-:-:S00]  /*2360*/  NOP ;  /* 0x0000000000007918 */ /* 0x000fc00000000000 */
[----:B------:R-:W-:-:S00]  /*2370*/  NOP ;  /* 0x0000000000007918 */ /* 0x000fc00000000000 */
.L_x_31:


//--------------------- .nv.global.init           --------------------------
	.section	.nv.global.init,"aw",@progbits
	.align	4
.nv.global.init:
	.type		__cudart_i2opi_f,@object
	.size		__cudart_i2opi_f,(.L_0 - __cudart_i2opi_f)
__cudart_i2opi_f:
        /*0000*/ 	.byte	0x41, 0x90, 0x43, 0x3c, 0x99, 0x95, 0x62, 0xdb, 0xc0, 0xdd, 0x34, 0xf5, 0xd1, 0x57, 0x27, 0xfc
        /*0010*/ 	.byte	0x29, 0x15, 0x44, 0x4e, 0x6e, 0x83, 0xf9, 0xa2
.L_0:


//--------------------- .nv.shared.reserved.0     --------------------------
	.section	.nv.shared.reserved.0,"aw",@nobits
	.weak		__nv_reservedSMEM_offset_0_alias
	.size		__nv_reservedSMEM_offset_0_alias, 0, 64
	.other		__nv_reservedSMEM_offset_0_alias,@"STO_CUDA_RESERVED_SHARED STV_DEFAULT"
__nv_reservedSMEM_offset_0_alias:
	.zero		0
	.zero		64


//--------------------- .nv.constant0._Z3addPfS_S_ii --------------------------
	.section	.nv.constant0._Z3addPfS_S_ii,"a",@progbits
	.sectionflags	@""
	.align	4
.nv.constant0._Z3addPfS_S_ii:
	.zero		928


//--------------------- SYMBOLS --------------------------

	.type		.nv.reservedSmem.offset0,@object
	.size		.nv.reservedSmem.offset0,0x4
